//
// Generated by NVIDIA NVVM Compiler
//
// Compiler Build ID: CL-36424714
// Cuda compilation tools, release 13.0, V13.0.88
// Based on NVVM 20.0.0
//

.version 9.0
.target sm_100
.address_size 64

	// .globl	_Z9copybytesPhjS_j
// _ZZ12shuf_8192_32PKjPjE4smem has been demoted
// _ZZ12shuf_8192_16PKjPjE4smem has been demoted
// _ZZ11shuf_8192_8PKjPjE4smem has been demoted

.visible .entry _Z9copybytesPhjS_j(
	.param .u64 .ptr .align 1 _Z9copybytesPhjS_j_param_0,
	.param .u32 _Z9copybytesPhjS_j_param_1,
	.param .u64 .ptr .align 1 _Z9copybytesPhjS_j_param_2,
	.param .u32 _Z9copybytesPhjS_j_param_3
)
{
	.reg .b16 	%rs<2>;
	.reg .b32 	%r<6>;
	.reg .b64 	%rd<9>;

	ld.param.u64 	%rd1, [_Z9copybytesPhjS_j_param_0];
	ld.param.u32 	%r1, [_Z9copybytesPhjS_j_param_1];
	ld.param.u64 	%rd2, [_Z9copybytesPhjS_j_param_2];
	ld.param.u32 	%r2, [_Z9copybytesPhjS_j_param_3];
	cvta.to.global.u64 	%rd3, %rd2;
	cvta.to.global.u64 	%rd4, %rd1;
	mov.u32 	%r3, %tid.x;
	add.s32 	%r4, %r1, %r3;
	cvt.u64.u32 	%rd5, %r4;
	add.s64 	%rd6, %rd4, %rd5;
	ld.global.u8 	%rs1, [%rd6];
	add.s32 	%r5, %r2, %r3;
	cvt.u64.u32 	%rd7, %r5;
	add.s64 	%rd8, %rd3, %rd7;
	st.global.u8 	[%rd8], %rs1;
	ret;

}
	// .globl	_Z12shuf_8192_32PKjPj
.visible .entry _Z12shuf_8192_32PKjPj(
	.param .u64 .ptr .align 1 _Z12shuf_8192_32PKjPj_param_0,
	.param .u64 .ptr .align 1 _Z12shuf_8192_32PKjPj_param_1
)
{
	.reg .pred 	%p<65>;
	.reg .b32 	%r<124>;
	.reg .b64 	%rd<9>;
	// demoted variable
	.shared .align 4 .b8 _ZZ12shuf_8192_32PKjPjE4smem[4224];
	ld.param.u64 	%rd1, [_Z12shuf_8192_32PKjPj_param_0];
	ld.param.u64 	%rd2, [_Z12shuf_8192_32PKjPj_param_1];
	cvta.to.global.u64 	%rd3, %rd1;
	mov.u32 	%r1, %tid.x;
	mov.u32 	%r2, %tid.y;
	shl.b32 	%r3, %r2, 6;
	add.s32 	%r4, %r3, %r1;
	mov.u32 	%r5, %ctaid.x;
	shl.b32 	%r6, %r5, 11;
	add.s32 	%r7, %r4, %r6;
	mov.u32 	%r8, %ctaid.y;
	shl.b32 	%r9, %r8, 5;
	add.s32 	%r10, %r7, %r9;
	mul.wide.u32 	%rd4, %r10, 4;
	add.s64 	%rd5, %rd3, %rd4;
	ld.global.nc.u32 	%r11, [%rd5];
	mov.u32 	%r12, _ZZ12shuf_8192_32PKjPjE4smem;
	mad.lo.s32 	%r13, %r2, 132, %r12;
	shl.b32 	%r14, %r1, 2;
	add.s32 	%r15, %r13, %r14;
	st.shared.u32 	[%r15], %r11;
	bar.sync 	0;
	mad.lo.s32 	%r16, %r1, 132, %r12;
	shl.b32 	%r17, %r2, 2;
	add.s32 	%r18, %r16, %r17;
	ld.shared.u32 	%r19, [%r18];
	shl.b32 	%r20, %r2, 7;
	sub.s32 	%r21, %r13, %r20;
	and.b32  	%r22, %r19, 1;
	setp.eq.b32 	%p1, %r22, 1;
	mov.b32 	%r23, -1;
	vote.sync.ballot.b32 	%r24, %p1, %r23;
	st.shared.u32 	[%r21], %r24;
	shr.u32 	%r25, %r19, 1;
	and.b32  	%r26, %r25, 1;
	setp.eq.b32 	%p3, %r26, 1;
	vote.sync.ballot.b32 	%r27, %p3, %r23;
	st.shared.u32 	[%r21+132], %r27;
	shr.u32 	%r28, %r19, 2;
	and.b32  	%r29, %r28, 1;
	setp.eq.b32 	%p5, %r29, 1;
	vote.sync.ballot.b32 	%r30, %p5, %r23;
	st.shared.u32 	[%r21+264], %r30;
	shr.u32 	%r31, %r19, 3;
	and.b32  	%r32, %r31, 1;
	setp.eq.b32 	%p7, %r32, 1;
	vote.sync.ballot.b32 	%r33, %p7, %r23;
	st.shared.u32 	[%r21+396], %r33;
	shr.u32 	%r34, %r19, 4;
	and.b32  	%r35, %r34, 1;
	setp.eq.b32 	%p9, %r35, 1;
	vote.sync.ballot.b32 	%r36, %p9, %r23;
	st.shared.u32 	[%r21+528], %r36;
	shr.u32 	%r37, %r19, 5;
	and.b32  	%r38, %r37, 1;
	setp.eq.b32 	%p11, %r38, 1;
	vote.sync.ballot.b32 	%r39, %p11, %r23;
	st.shared.u32 	[%r21+660], %r39;
	shr.u32 	%r40, %r19, 6;
	and.b32  	%r41, %r40, 1;
	setp.eq.b32 	%p13, %r41, 1;
	vote.sync.ballot.b32 	%r42, %p13, %r23;
	st.shared.u32 	[%r21+792], %r42;
	shr.u32 	%r43, %r19, 7;
	and.b32  	%r44, %r43, 1;
	setp.eq.b32 	%p15, %r44, 1;
	vote.sync.ballot.b32 	%r45, %p15, %r23;
	st.shared.u32 	[%r21+924], %r45;
	shr.u32 	%r46, %r19, 8;
	and.b32  	%r47, %r46, 1;
	setp.eq.b32 	%p17, %r47, 1;
	vote.sync.ballot.b32 	%r48, %p17, %r23;
	st.shared.u32 	[%r21+1056], %r48;
	shr.u32 	%r49, %r19, 9;
	and.b32  	%r50, %r49, 1;
	setp.eq.b32 	%p19, %r50, 1;
	vote.sync.ballot.b32 	%r51, %p19, %r23;
	st.shared.u32 	[%r21+1188], %r51;
	shr.u32 	%r52, %r19, 10;
	and.b32  	%r53, %r52, 1;
	setp.eq.b32 	%p21, %r53, 1;
	vote.sync.ballot.b32 	%r54, %p21, %r23;
	st.shared.u32 	[%r21+1320], %r54;
	shr.u32 	%r55, %r19, 11;
	and.b32  	%r56, %r55, 1;
	setp.eq.b32 	%p23, %r56, 1;
	vote.sync.ballot.b32 	%r57, %p23, %r23;
	st.shared.u32 	[%r21+1452], %r57;
	shr.u32 	%r58, %r19, 12;
	and.b32  	%r59, %r58, 1;
	setp.eq.b32 	%p25, %r59, 1;
	vote.sync.ballot.b32 	%r60, %p25, %r23;
	st.shared.u32 	[%r21+1584], %r60;
	shr.u32 	%r61, %r19, 13;
	and.b32  	%r62, %r61, 1;
	setp.eq.b32 	%p27, %r62, 1;
	vote.sync.ballot.b32 	%r63, %p27, %r23;
	st.shared.u32 	[%r21+1716], %r63;
	shr.u32 	%r64, %r19, 14;
	and.b32  	%r65, %r64, 1;
	setp.eq.b32 	%p29, %r65, 1;
	vote.sync.ballot.b32 	%r66, %p29, %r23;
	st.shared.u32 	[%r21+1848], %r66;
	shr.u32 	%r67, %r19, 15;
	and.b32  	%r68, %r67, 1;
	setp.eq.b32 	%p31, %r68, 1;
	vote.sync.ballot.b32 	%r69, %p31, %r23;
	st.shared.u32 	[%r21+1980], %r69;
	shr.u32 	%r70, %r19, 16;
	and.b32  	%r71, %r70, 1;
	setp.eq.b32 	%p33, %r71, 1;
	vote.sync.ballot.b32 	%r72, %p33, %r23;
	st.shared.u32 	[%r21+2112], %r72;
	shr.u32 	%r73, %r19, 17;
	and.b32  	%r74, %r73, 1;
	setp.eq.b32 	%p35, %r74, 1;
	vote.sync.ballot.b32 	%r75, %p35, %r23;
	st.shared.u32 	[%r21+2244], %r75;
	shr.u32 	%r76, %r19, 18;
	and.b32  	%r77, %r76, 1;
	setp.eq.b32 	%p37, %r77, 1;
	vote.sync.ballot.b32 	%r78, %p37, %r23;
	st.shared.u32 	[%r21+2376], %r78;
	shr.u32 	%r79, %r19, 19;
	and.b32  	%r80, %r79, 1;
	setp.eq.b32 	%p39, %r80, 1;
	vote.sync.ballot.b32 	%r81, %p39, %r23;
	st.shared.u32 	[%r21+2508], %r81;
	shr.u32 	%r82, %r19, 20;
	and.b32  	%r83, %r82, 1;
	setp.eq.b32 	%p41, %r83, 1;
	vote.sync.ballot.b32 	%r84, %p41, %r23;
	st.shared.u32 	[%r21+2640], %r84;
	shr.u32 	%r85, %r19, 21;
	and.b32  	%r86, %r85, 1;
	setp.eq.b32 	%p43, %r86, 1;
	vote.sync.ballot.b32 	%r87, %p43, %r23;
	st.shared.u32 	[%r21+2772], %r87;
	shr.u32 	%r88, %r19, 22;
	and.b32  	%r89, %r88, 1;
	setp.eq.b32 	%p45, %r89, 1;
	vote.sync.ballot.b32 	%r90, %p45, %r23;
	st.shared.u32 	[%r21+2904], %r90;
	shr.u32 	%r91, %r19, 23;
	and.b32  	%r92, %r91, 1;
	setp.eq.b32 	%p47, %r92, 1;
	vote.sync.ballot.b32 	%r93, %p47, %r23;
	st.shared.u32 	[%r21+3036], %r93;
	shr.u32 	%r94, %r19, 24;
	and.b32  	%r95, %r94, 1;
	setp.eq.b32 	%p49, %r95, 1;
	vote.sync.ballot.b32 	%r96, %p49, %r23;
	st.shared.u32 	[%r21+3168], %r96;
	shr.u32 	%r97, %r19, 25;
	and.b32  	%r98, %r97, 1;
	setp.eq.b32 	%p51, %r98, 1;
	vote.sync.ballot.b32 	%r99, %p51, %r23;
	st.shared.u32 	[%r21+3300], %r99;
	shr.u32 	%r100, %r19, 26;
	and.b32  	%r101, %r100, 1;
	setp.eq.b32 	%p53, %r101, 1;
	vote.sync.ballot.b32 	%r102, %p53, %r23;
	st.shared.u32 	[%r21+3432], %r102;
	shr.u32 	%r103, %r19, 27;
	and.b32  	%r104, %r103, 1;
	setp.eq.b32 	%p55, %r104, 1;
	vote.sync.ballot.b32 	%r105, %p55, %r23;
	st.shared.u32 	[%r21+3564], %r105;
	shr.u32 	%r106, %r19, 28;
	and.b32  	%r107, %r106, 1;
	setp.eq.b32 	%p57, %r107, 1;
	vote.sync.ballot.b32 	%r108, %p57, %r23;
	st.shared.u32 	[%r21+3696], %r108;
	shr.u32 	%r109, %r19, 29;
	and.b32  	%r110, %r109, 1;
	setp.eq.b32 	%p59, %r110, 1;
	vote.sync.ballot.b32 	%r111, %p59, %r23;
	st.shared.u32 	[%r21+3828], %r111;
	shr.u32 	%r112, %r19, 30;
	and.b32  	%r113, %r112, 1;
	setp.eq.b32 	%p61, %r113, 1;
	vote.sync.ballot.b32 	%r114, %p61, %r23;
	st.shared.u32 	[%r21+3960], %r114;
	shr.u32 	%r115, %r19, 31;
	and.b32  	%r116, %r115, 1;
	setp.eq.b32 	%p63, %r116, 1;
	vote.sync.ballot.b32 	%r117, %p63, %r23;
	st.shared.u32 	[%r21+4092], %r117;
	cvta.to.global.u64 	%rd6, %rd2;
	bar.sync 	0;
	ld.shared.u32 	%r118, [%r18];
	shl.b32 	%r119, %r2, 5;
	sub.s32 	%r120, %r4, %r119;
	shl.b32 	%r121, %r8, 10;
	add.s32 	%r122, %r120, %r121;
	add.s32 	%r123, %r122, %r6;
	mul.wide.u32 	%rd7, %r123, 4;
	add.s64 	%rd8, %rd6, %rd7;
	st.global.u32 	[%rd8], %r118;
	ret;

}
	// .globl	_Z12shuf_8192_16PKjPj
.visible .entry _Z12shuf_8192_16PKjPj(
	.param .u64 .ptr .align 1 _Z12shuf_8192_16PKjPj_param_0,
	.param .u64 .ptr .align 1 _Z12shuf_8192_16PKjPj_param_1
)
{
	.reg .pred 	%p<65>;
	.reg .b32 	%r<142>;
	.reg .b64 	%rd<9>;
	// demoted variable
	.shared .align 4 .b8 _ZZ12shuf_8192_16PKjPjE4smem[4224];
	ld.param.u64 	%rd1, [_Z12shuf_8192_16PKjPj_param_0];
	ld.param.u64 	%rd2, [_Z12shuf_8192_16PKjPj_param_1];
	cvta.to.global.u64 	%rd3, %rd1;
	mov.u32 	%r1, %tid.x;
	mov.u32 	%r2, %tid.y;
	shl.b32 	%r3, %r2, 1;
	and.b32  	%r4, %r3, 2016;
	shl.b32 	%r5, %r2, 7;
	and.b32  	%r6, %r5, 1920;
	mov.u32 	%r7, %ctaid.x;
	shl.b32 	%r8, %r7, 11;
	mov.u32 	%r9, %ctaid.y;
	shl.b32 	%r10, %r9, 6;
	or.b32  	%r11, %r8, %r1;
	add.s32 	%r12, %r11, %r10;
	add.s32 	%r13, %r12, %r4;
	add.s32 	%r14, %r13, %r6;
	mul.wide.u32 	%rd4, %r14, 4;
	add.s64 	%rd5, %rd3, %rd4;
	ld.global.nc.u32 	%r15, [%rd5];
	mov.u32 	%r16, _ZZ12shuf_8192_16PKjPjE4smem;
	mad.lo.s32 	%r17, %r2, 132, %r16;
	shl.b32 	%r18, %r1, 2;
	add.s32 	%r19, %r17, %r18;
	st.shared.u32 	[%r19], %r15;
	bar.sync 	0;
	mad.lo.s32 	%r20, %r1, 132, %r16;
	shl.b32 	%r21, %r2, 2;
	add.s32 	%r22, %r20, %r21;
	ld.shared.u32 	%r23, [%r22];
	sub.s32 	%r24, %r17, %r5;
	and.b32  	%r25, %r23, 1;
	setp.eq.b32 	%p1, %r25, 1;
	mov.b32 	%r26, -1;
	vote.sync.ballot.b32 	%r27, %p1, %r26;
	st.shared.u32 	[%r24], %r27;
	shr.u32 	%r28, %r23, 1;
	and.b32  	%r29, %r28, 1;
	setp.eq.b32 	%p3, %r29, 1;
	vote.sync.ballot.b32 	%r30, %p3, %r26;
	st.shared.u32 	[%r24+132], %r30;
	shr.u32 	%r31, %r23, 2;
	and.b32  	%r32, %r31, 1;
	setp.eq.b32 	%p5, %r32, 1;
	vote.sync.ballot.b32 	%r33, %p5, %r26;
	st.shared.u32 	[%r24+264], %r33;
	shr.u32 	%r34, %r23, 3;
	and.b32  	%r35, %r34, 1;
	setp.eq.b32 	%p7, %r35, 1;
	vote.sync.ballot.b32 	%r36, %p7, %r26;
	st.shared.u32 	[%r24+396], %r36;
	shr.u32 	%r37, %r23, 4;
	and.b32  	%r38, %r37, 1;
	setp.eq.b32 	%p9, %r38, 1;
	vote.sync.ballot.b32 	%r39, %p9, %r26;
	st.shared.u32 	[%r24+528], %r39;
	shr.u32 	%r40, %r23, 5;
	and.b32  	%r41, %r40, 1;
	setp.eq.b32 	%p11, %r41, 1;
	vote.sync.ballot.b32 	%r42, %p11, %r26;
	st.shared.u32 	[%r24+660], %r42;
	shr.u32 	%r43, %r23, 6;
	and.b32  	%r44, %r43, 1;
	setp.eq.b32 	%p13, %r44, 1;
	vote.sync.ballot.b32 	%r45, %p13, %r26;
	st.shared.u32 	[%r24+792], %r45;
	shr.u32 	%r46, %r23, 7;
	and.b32  	%r47, %r46, 1;
	setp.eq.b32 	%p15, %r47, 1;
	vote.sync.ballot.b32 	%r48, %p15, %r26;
	st.shared.u32 	[%r24+924], %r48;
	shr.u32 	%r49, %r23, 8;
	and.b32  	%r50, %r49, 1;
	setp.eq.b32 	%p17, %r50, 1;
	vote.sync.ballot.b32 	%r51, %p17, %r26;
	st.shared.u32 	[%r24+1056], %r51;
	shr.u32 	%r52, %r23, 9;
	and.b32  	%r53, %r52, 1;
	setp.eq.b32 	%p19, %r53, 1;
	vote.sync.ballot.b32 	%r54, %p19, %r26;
	st.shared.u32 	[%r24+1188], %r54;
	shr.u32 	%r55, %r23, 10;
	and.b32  	%r56, %r55, 1;
	setp.eq.b32 	%p21, %r56, 1;
	vote.sync.ballot.b32 	%r57, %p21, %r26;
	st.shared.u32 	[%r24+1320], %r57;
	shr.u32 	%r58, %r23, 11;
	and.b32  	%r59, %r58, 1;
	setp.eq.b32 	%p23, %r59, 1;
	vote.sync.ballot.b32 	%r60, %p23, %r26;
	st.shared.u32 	[%r24+1452], %r60;
	shr.u32 	%r61, %r23, 12;
	and.b32  	%r62, %r61, 1;
	setp.eq.b32 	%p25, %r62, 1;
	vote.sync.ballot.b32 	%r63, %p25, %r26;
	st.shared.u32 	[%r24+1584], %r63;
	shr.u32 	%r64, %r23, 13;
	and.b32  	%r65, %r64, 1;
	setp.eq.b32 	%p27, %r65, 1;
	vote.sync.ballot.b32 	%r66, %p27, %r26;
	st.shared.u32 	[%r24+1716], %r66;
	shr.u32 	%r67, %r23, 14;
	and.b32  	%r68, %r67, 1;
	setp.eq.b32 	%p29, %r68, 1;
	vote.sync.ballot.b32 	%r69, %p29, %r26;
	st.shared.u32 	[%r24+1848], %r69;
	shr.u32 	%r70, %r23, 15;
	and.b32  	%r71, %r70, 1;
	setp.eq.b32 	%p31, %r71, 1;
	vote.sync.ballot.b32 	%r72, %p31, %r26;
	st.shared.u32 	[%r24+1980], %r72;
	shr.u32 	%r73, %r23, 16;
	and.b32  	%r74, %r73, 1;
	setp.eq.b32 	%p33, %r74, 1;
	vote.sync.ballot.b32 	%r75, %p33, %r26;
	st.shared.u32 	[%r24+2112], %r75;
	shr.u32 	%r76, %r23, 17;
	and.b32  	%r77, %r76, 1;
	setp.eq.b32 	%p35, %r77, 1;
	vote.sync.ballot.b32 	%r78, %p35, %r26;
	st.shared.u32 	[%r24+2244], %r78;
	shr.u32 	%r79, %r23, 18;
	and.b32  	%r80, %r79, 1;
	setp.eq.b32 	%p37, %r80, 1;
	vote.sync.ballot.b32 	%r81, %p37, %r26;
	st.shared.u32 	[%r24+2376], %r81;
	shr.u32 	%r82, %r23, 19;
	and.b32  	%r83, %r82, 1;
	setp.eq.b32 	%p39, %r83, 1;
	vote.sync.ballot.b32 	%r84, %p39, %r26;
	st.shared.u32 	[%r24+2508], %r84;
	shr.u32 	%r85, %r23, 20;
	and.b32  	%r86, %r85, 1;
	setp.eq.b32 	%p41, %r86, 1;
	vote.sync.ballot.b32 	%r87, %p41, %r26;
	st.shared.u32 	[%r24+2640], %r87;
	shr.u32 	%r88, %r23, 21;
	and.b32  	%r89, %r88, 1;
	setp.eq.b32 	%p43, %r89, 1;
	vote.sync.ballot.b32 	%r90, %p43, %r26;
	st.shared.u32 	[%r24+2772], %r90;
	shr.u32 	%r91, %r23, 22;
	and.b32  	%r92, %r91, 1;
	setp.eq.b32 	%p45, %r92, 1;
	vote.sync.ballot.b32 	%r93, %p45, %r26;
	st.shared.u32 	[%r24+2904], %r93;
	shr.u32 	%r94, %r23, 23;
	and.b32  	%r95, %r94, 1;
	setp.eq.b32 	%p47, %r95, 1;
	vote.sync.ballot.b32 	%r96, %p47, %r26;
	st.shared.u32 	[%r24+3036], %r96;
	shr.u32 	%r97, %r23, 24;
	and.b32  	%r98, %r97, 1;
	setp.eq.b32 	%p49, %r98, 1;
	vote.sync.ballot.b32 	%r99, %p49, %r26;
	st.shared.u32 	[%r24+3168], %r99;
	shr.u32 	%r100, %r23, 25;
	and.b32  	%r101, %r100, 1;
	setp.eq.b32 	%p51, %r101, 1;
	vote.sync.ballot.b32 	%r102, %p51, %r26;
	st.shared.u32 	[%r24+3300], %r102;
	shr.u32 	%r103, %r23, 26;
	and.b32  	%r104, %r103, 1;
	setp.eq.b32 	%p53, %r104, 1;
	vote.sync.ballot.b32 	%r105, %p53, %r26;
	st.shared.u32 	[%r24+3432], %r105;
	shr.u32 	%r106, %r23, 27;
	and.b32  	%r107, %r106, 1;
	setp.eq.b32 	%p55, %r107, 1;
	vote.sync.ballot.b32 	%r108, %p55, %r26;
	st.shared.u32 	[%r24+3564], %r108;
	shr.u32 	%r109, %r23, 28;
	and.b32  	%r110, %r109, 1;
	setp.eq.b32 	%p57, %r110, 1;
	vote.sync.ballot.b32 	%r111, %p57, %r26;
	st.shared.u32 	[%r24+3696], %r111;
	shr.u32 	%r112, %r23, 29;
	and.b32  	%r113, %r112, 1;
	setp.eq.b32 	%p59, %r113, 1;
	vote.sync.ballot.b32 	%r114, %p59, %r26;
	st.shared.u32 	[%r24+3828], %r114;
	shr.u32 	%r115, %r23, 30;
	and.b32  	%r116, %r115, 1;
	setp.eq.b32 	%p61, %r116, 1;
	vote.sync.ballot.b32 	%r117, %p61, %r26;
	st.shared.u32 	[%r24+3960], %r117;
	shr.u32 	%r118, %r23, 31;
	and.b32  	%r119, %r118, 1;
	setp.eq.b32 	%p63, %r119, 1;
	vote.sync.ballot.b32 	%r120, %p63, %r26;
	st.shared.u32 	[%r24+4092], %r120;
	cvta.to.global.u64 	%rd6, %rd2;
	and.b32  	%r121, %r1, 1008;
	mov.b32 	%r122, 65535;
	shl.b32 	%r123, %r122, %r121;
	bar.sync 	0;
	shl.b32 	%r124, %r1, 1;
	and.b32  	%r125, %r124, 30;
	mad.lo.s32 	%r126, %r125, 132, %r16;
	add.s32 	%r127, %r126, %r21;
	ld.shared.u32 	%r128, [%r127];
	and.b32  	%r129, %r128, %r123;
	shr.u32 	%r130, %r129, %r121;
	ld.shared.u32 	%r131, [%r127+132];
	and.b32  	%r132, %r131, %r123;
	sub.s32 	%r133, 16, %r121;
	shl.b32 	%r134, %r132, %r133;
	or.b32  	%r135, %r134, %r130;
	shl.b32 	%r136, %r2, 4;
	shl.b32 	%r137, %r9, 10;
	add.s32 	%r138, %r136, %r1;
	add.s32 	%r139, %r138, %r137;
	add.s32 	%r140, %r139, %r8;
	mad.lo.s32 	%r141, %r121, 31, %r140;
	mul.wide.u32 	%rd7, %r141, 4;
	add.s64 	%rd8, %rd6, %rd7;
	st.global.u32 	[%rd8], %r135;
	ret;

}
	// .globl	_Z11shuf_8192_8PKjPj
.visible .entry _Z11shuf_8192_8PKjPj(
	.param .u64 .ptr .align 1 _Z11shuf_8192_8PKjPj_param_0,
	.param .u64 .ptr .align 1 _Z11shuf_8192_8PKjPj_param_1
)
{
	.reg .pred 	%p<70>;
	.reg .b32 	%r<207>;
	.reg .b64 	%rd<9>;
	// demoted variable
	.shared .align 4 .b8 _ZZ11shuf_8192_8PKjPjE4smem[4224];
	ld.param.u64 	%rd2, [_Z11shuf_8192_8PKjPj_param_0];
	ld.param.u64 	%rd1, [_Z11shuf_8192_8PKjPj_param_1];
	cvta.to.global.u64 	%rd3, %rd2;
	mov.u32 	%r1, %tid.x;
	shl.b32 	%r14, %r1, 2;
	and.b32  	%r2, %r14, 28;
	shr.u32 	%r3, %r1, 3;
	and.b32  	%r15, %r1, 1016;
	mov.b32 	%r16, 255;
	shl.b32 	%r4, %r16, %r15;
	mov.u32 	%r5, %tid.y;
	shl.b32 	%r17, %r5, 2;
	and.b32  	%r18, %r17, 4064;
	shl.b32 	%r19, %r5, 8;
	and.b32  	%r20, %r19, 1792;
	mov.u32 	%r21, %ctaid.x;
	shl.b32 	%r6, %r21, 11;
	mov.u32 	%r7, %ctaid.y;
	shl.b32 	%r22, %r7, 7;
	or.b32  	%r23, %r6, %r1;
	add.s32 	%r24, %r23, %r22;
	add.s32 	%r25, %r24, %r18;
	add.s32 	%r26, %r25, %r20;
	mul.wide.u32 	%rd4, %r26, 4;
	add.s64 	%rd5, %rd3, %rd4;
	ld.global.nc.u32 	%r27, [%rd5];
	mov.u32 	%r28, _ZZ11shuf_8192_8PKjPjE4smem;
	mad.lo.s32 	%r29, %r5, 132, %r28;
	add.s32 	%r30, %r29, %r14;
	st.shared.u32 	[%r30], %r27;
	bar.sync 	0;
	mad.lo.s32 	%r31, %r1, 132, %r28;
	add.s32 	%r32, %r31, %r17;
	ld.shared.u32 	%r33, [%r32];
	shl.b32 	%r34, %r5, 7;
	sub.s32 	%r35, %r29, %r34;
	and.b32  	%r36, %r33, 1;
	setp.eq.b32 	%p1, %r36, 1;
	mov.b32 	%r37, -1;
	vote.sync.ballot.b32 	%r38, %p1, %r37;
	st.shared.u32 	[%r35], %r38;
	shr.u32 	%r39, %r33, 1;
	and.b32  	%r40, %r39, 1;
	setp.eq.b32 	%p3, %r40, 1;
	vote.sync.ballot.b32 	%r41, %p3, %r37;
	st.shared.u32 	[%r35+132], %r41;
	shr.u32 	%r42, %r33, 2;
	and.b32  	%r43, %r42, 1;
	setp.eq.b32 	%p5, %r43, 1;
	vote.sync.ballot.b32 	%r44, %p5, %r37;
	st.shared.u32 	[%r35+264], %r44;
	shr.u32 	%r45, %r33, 3;
	and.b32  	%r46, %r45, 1;
	setp.eq.b32 	%p7, %r46, 1;
	vote.sync.ballot.b32 	%r47, %p7, %r37;
	st.shared.u32 	[%r35+396], %r47;
	shr.u32 	%r48, %r33, 4;
	and.b32  	%r49, %r48, 1;
	setp.eq.b32 	%p9, %r49, 1;
	vote.sync.ballot.b32 	%r50, %p9, %r37;
	st.shared.u32 	[%r35+528], %r50;
	shr.u32 	%r51, %r33, 5;
	and.b32  	%r52, %r51, 1;
	setp.eq.b32 	%p11, %r52, 1;
	vote.sync.ballot.b32 	%r53, %p11, %r37;
	st.shared.u32 	[%r35+660], %r53;
	shr.u32 	%r54, %r33, 6;
	and.b32  	%r55, %r54, 1;
	setp.eq.b32 	%p13, %r55, 1;
	vote.sync.ballot.b32 	%r56, %p13, %r37;
	st.shared.u32 	[%r35+792], %r56;
	shr.u32 	%r57, %r33, 7;
	and.b32  	%r58, %r57, 1;
	setp.eq.b32 	%p15, %r58, 1;
	vote.sync.ballot.b32 	%r59, %p15, %r37;
	st.shared.u32 	[%r35+924], %r59;
	shr.u32 	%r60, %r33, 8;
	and.b32  	%r61, %r60, 1;
	setp.eq.b32 	%p17, %r61, 1;
	vote.sync.ballot.b32 	%r62, %p17, %r37;
	st.shared.u32 	[%r35+1056], %r62;
	shr.u32 	%r63, %r33, 9;
	and.b32  	%r64, %r63, 1;
	setp.eq.b32 	%p19, %r64, 1;
	vote.sync.ballot.b32 	%r65, %p19, %r37;
	st.shared.u32 	[%r35+1188], %r65;
	shr.u32 	%r66, %r33, 10;
	and.b32  	%r67, %r66, 1;
	setp.eq.b32 	%p21, %r67, 1;
	vote.sync.ballot.b32 	%r68, %p21, %r37;
	st.shared.u32 	[%r35+1320], %r68;
	shr.u32 	%r69, %r33, 11;
	and.b32  	%r70, %r69, 1;
	setp.eq.b32 	%p23, %r70, 1;
	vote.sync.ballot.b32 	%r71, %p23, %r37;
	st.shared.u32 	[%r35+1452], %r71;
	shr.u32 	%r72, %r33, 12;
	and.b32  	%r73, %r72, 1;
	setp.eq.b32 	%p25, %r73, 1;
	vote.sync.ballot.b32 	%r74, %p25, %r37;
	st.shared.u32 	[%r35+1584], %r74;
	shr.u32 	%r75, %r33, 13;
	and.b32  	%r76, %r75, 1;
	setp.eq.b32 	%p27, %r76, 1;
	vote.sync.ballot.b32 	%r77, %p27, %r37;
	st.shared.u32 	[%r35+1716], %r77;
	shr.u32 	%r78, %r33, 14;
	and.b32  	%r79, %r78, 1;
	setp.eq.b32 	%p29, %r79, 1;
	vote.sync.ballot.b32 	%r80, %p29, %r37;
	st.shared.u32 	[%r35+1848], %r80;
	shr.u32 	%r81, %r33, 15;
	and.b32  	%r82, %r81, 1;
	setp.eq.b32 	%p31, %r82, 1;
	vote.sync.ballot.b32 	%r83, %p31, %r37;
	st.shared.u32 	[%r35+1980], %r83;
	shr.u32 	%r84, %r33, 16;
	and.b32  	%r85, %r84, 1;
	setp.eq.b32 	%p33, %r85, 1;
	vote.sync.ballot.b32 	%r86, %p33, %r37;
	st.shared.u32 	[%r35+2112], %r86;
	shr.u32 	%r87, %r33, 17;
	and.b32  	%r88, %r87, 1;
	setp.eq.b32 	%p35, %r88, 1;
	vote.sync.ballot.b32 	%r89, %p35, %r37;
	st.shared.u32 	[%r35+2244], %r89;
	shr.u32 	%r90, %r33, 18;
	and.b32  	%r91, %r90, 1;
	setp.eq.b32 	%p37, %r91, 1;
	vote.sync.ballot.b32 	%r92, %p37, %r37;
	st.shared.u32 	[%r35+2376], %r92;
	shr.u32 	%r93, %r33, 19;
	and.b32  	%r94, %r93, 1;
	setp.eq.b32 	%p39, %r94, 1;
	vote.sync.ballot.b32 	%r95, %p39, %r37;
	st.shared.u32 	[%r35+2508], %r95;
	shr.u32 	%r96, %r33, 20;
	and.b32  	%r97, %r96, 1;
	setp.eq.b32 	%p41, %r97, 1;
	vote.sync.ballot.b32 	%r98, %p41, %r37;
	st.shared.u32 	[%r35+2640], %r98;
	shr.u32 	%r99, %r33, 21;
	and.b32  	%r100, %r99, 1;
	setp.eq.b32 	%p43, %r100, 1;
	vote.sync.ballot.b32 	%r101, %p43, %r37;
	st.shared.u32 	[%r35+2772], %r101;
	shr.u32 	%r102, %r33, 22;
	and.b32  	%r103, %r102, 1;
	setp.eq.b32 	%p45, %r103, 1;
	vote.sync.ballot.b32 	%r104, %p45, %r37;
	st.shared.u32 	[%r35+2904], %r104;
	shr.u32 	%r105, %r33, 23;
	and.b32  	%r106, %r105, 1;
	setp.eq.b32 	%p47, %r106, 1;
	vote.sync.ballot.b32 	%r107, %p47, %r37;
	st.shared.u32 	[%r35+3036], %r107;
	shr.u32 	%r108, %r33, 24;
	and.b32  	%r109, %r108, 1;
	setp.eq.b32 	%p49, %r109, 1;
	vote.sync.ballot.b32 	%r110, %p49, %r37;
	st.shared.u32 	[%r35+3168], %r110;
	shr.u32 	%r111, %r33, 25;
	and.b32  	%r112, %r111, 1;
	setp.eq.b32 	%p51, %r112, 1;
	vote.sync.ballot.b32 	%r113, %p51, %r37;
	st.shared.u32 	[%r35+3300], %r113;
	shr.u32 	%r114, %r33, 26;
	and.b32  	%r115, %r114, 1;
	setp.eq.b32 	%p53, %r115, 1;
	vote.sync.ballot.b32 	%r116, %p53, %r37;
	st.shared.u32 	[%r35+3432], %r116;
	shr.u32 	%r117, %r33, 27;
	and.b32  	%r118, %r117, 1;
	setp.eq.b32 	%p55, %r118, 1;
	vote.sync.ballot.b32 	%r119, %p55, %r37;
	st.shared.u32 	[%r35+3564], %r119;
	shr.u32 	%r120, %r33, 28;
	and.b32  	%r121, %r120, 1;
	setp.eq.b32 	%p57, %r121, 1;
	vote.sync.ballot.b32 	%r122, %p57, %r37;
	st.shared.u32 	[%r35+3696], %r122;
	shr.u32 	%r123, %r33, 29;
	and.b32  	%r124, %r123, 1;
	setp.eq.b32 	%p59, %r124, 1;
	vote.sync.ballot.b32 	%r125, %p59, %r37;
	st.shared.u32 	[%r35+3828], %r125;
	shr.u32 	%r126, %r33, 30;
	and.b32  	%r127, %r126, 1;
	setp.eq.b32 	%p61, %r127, 1;
	vote.sync.ballot.b32 	%r128, %p61, %r37;
	st.shared.u32 	[%r35+3960], %r128;
	shr.u32 	%r129, %r33, 31;
	and.b32  	%r130, %r129, 1;
	setp.eq.b32 	%p63, %r130, 1;
	vote.sync.ballot.b32 	%r131, %p63, %r37;
	st.shared.u32 	[%r35+4092], %r131;
	bar.sync 	0;
	mov.b32 	%r206, 0;
	setp.gt.s32 	%p65, %r3, 1;
	@%p65 bra 	$L__BB3_4;
	setp.eq.s32 	%p68, %r3, 0;
	@%p68 bra 	$L__BB3_7;
	setp.eq.s32 	%p69, %r3, 1;
	@%p69 bra 	$L__BB3_3;
	bra.uni 	$L__BB3_9;
$L__BB3_3:
	mad.lo.s32 	%r167, %r2, 132, %r28;
	add.s32 	%r169, %r167, %r17;
	ld.shared.u32 	%r170, [%r169+132];
	and.b32  	%r171, %r170, %r4;
	ld.shared.u32 	%r172, [%r169+264];
	and.b32  	%r173, %r172, %r4;
	shl.b32 	%r174, %r173, 8;
	or.b32  	%r175, %r174, %r171;
	ld.shared.u32 	%r176, [%r169+396];
	and.b32  	%r177, %r176, %r4;
	shl.b32 	%r178, %r177, 16;
	or.b32  	%r179, %r175, %r178;
	ld.shared.u32 	%r180, [%r169];
	and.b32  	%r181, %r180, %r4;
	shr.u32 	%r182, %r181, 8;
	or.b32  	%r206, %r179, %r182;
	bra.uni 	$L__BB3_9;
$L__BB3_4:
	setp.eq.s32 	%p66, %r3, 2;
	@%p66 bra 	$L__BB3_8;
	setp.eq.s32 	%p67, %r3, 3;
	@%p67 bra 	$L__BB3_6;
	bra.uni 	$L__BB3_9;
$L__BB3_6:
	mad.lo.s32 	%r133, %r2, 132, %r28;
	add.s32 	%r135, %r133, %r17;
	ld.shared.u32 	%r136, [%r135+396];
	and.b32  	%r137, %r136, %r4;
	ld.shared.u32 	%r138, [%r135];
	and.b32  	%r139, %r138, %r4;
	shr.u32 	%r140, %r139, 24;
	or.b32  	%r141, %r140, %r137;
	ld.shared.u32 	%r142, [%r135+132];
	and.b32  	%r143, %r142, %r4;
	shr.u32 	%r144, %r143, 16;
	or.b32  	%r145, %r141, %r144;
	ld.shared.u32 	%r146, [%r135+264];
	and.b32  	%r147, %r146, %r4;
	shr.u32 	%r148, %r147, 8;
	or.b32  	%r206, %r145, %r148;
	bra.uni 	$L__BB3_9;
$L__BB3_7:
	mad.lo.s32 	%r184, %r2, 132, %r28;
	add.s32 	%r186, %r184, %r17;
	ld.shared.u32 	%r187, [%r186];
	and.b32  	%r188, %r187, %r4;
	ld.shared.u32 	%r189, [%r186+132];
	and.b32  	%r190, %r189, %r4;
	shl.b32 	%r191, %r190, 8;
	or.b32  	%r192, %r191, %r188;
	ld.shared.u32 	%r193, [%r186+264];
	and.b32  	%r194, %r193, %r4;
	shl.b32 	%r195, %r194, 16;
	or.b32  	%r196, %r192, %r195;
	ld.shared.u32 	%r197, [%r186+396];
	and.b32  	%r198, %r197, %r4;
	shl.b32 	%r199, %r198, 24;
	or.b32  	%r206, %r196, %r199;
	bra.uni 	$L__BB3_9;
$L__BB3_8:
	mad.lo.s32 	%r150, %r2, 132, %r28;
	add.s32 	%r152, %r150, %r17;
	ld.shared.u32 	%r153, [%r152+264];
	and.b32  	%r154, %r153, %r4;
	ld.shared.u32 	%r155, [%r152+396];
	and.b32  	%r156, %r155, %r4;
	shl.b32 	%r157, %r156, 8;
	or.b32  	%r158, %r157, %r154;
	ld.shared.u32 	%r159, [%r152];
	and.b32  	%r160, %r159, %r4;
	shr.u32 	%r161, %r160, 16;
	or.b32  	%r162, %r158, %r161;
	ld.shared.u32 	%r163, [%r152+132];
	and.b32  	%r164, %r163, %r4;
	shr.u32 	%r165, %r164, 8;
	or.b32  	%r206, %r162, %r165;
$L__BB3_9:
	cvta.to.global.u64 	%rd6, %rd1;
	shl.b32 	%r200, %r5, 3;
	shl.b32 	%r201, %r7, 10;
	add.s32 	%r202, %r200, %r1;
	add.s32 	%r203, %r202, %r201;
	add.s32 	%r204, %r203, %r6;
	mad.lo.s32 	%r205, %r3, 248, %r204;
	mul.wide.u32 	%rd7, %r205, 4;
	add.s64 	%rd8, %rd6, %rd7;
	st.global.u32 	[%rd8], %r206;
	ret;

}
	// .globl	_Z14simple_shufflePKhPhjjj
.visible .entry _Z14simple_shufflePKhPhjjj(
	.param .u64 .ptr .align 1 _Z14simple_shufflePKhPhjjj_param_0,
	.param .u64 .ptr .align 1 _Z14simple_shufflePKhPhjjj_param_1,
	.param .u32 _Z14simple_shufflePKhPhjjj_param_2,
	.param .u32 _Z14simple_shufflePKhPhjjj_param_3,
	.param .u32 _Z14simple_shufflePKhPhjjj_param_4
)
{
	.reg .pred 	%p<55>;
	.reg .b16 	%rs<37>;
	.reg .b32 	%r<288>;
	.reg .b64 	%rd<78>;

	ld.param.u64 	%rd9, [_Z14simple_shufflePKhPhjjj_param_0];
	ld.param.u64 	%rd10, [_Z14simple_shufflePKhPhjjj_param_1];
	ld.param.u32 	%r62, [_Z14simple_shufflePKhPhjjj_param_2];
	ld.param.u32 	%r63, [_Z14simple_shufflePKhPhjjj_param_3];
	ld.param.u32 	%r64, [_Z14simple_shufflePKhPhjjj_param_4];
	cvta.to.global.u64 	%rd1, %rd10;
	cvta.to.global.u64 	%rd2, %rd9;
	mov.u32 	%r65, %tid.x;
	mov.u32 	%r66, %ctaid.x;
	mov.u32 	%r67, %ntid.x;
	mad.lo.s32 	%r68, %r66, %r67, %r65;
	mul.lo.s32 	%r1, %r64, %r68;
	div.u32 	%r2, %r1, %r62;
	div.u32 	%r3, %r63, %r62;
	div.u32 	%r69, %r62, %r64;
	rem.u32 	%r4, %r68, %r69;
	setp.ne.s32 	%p3, %r2, %r3;
	mov.pred 	%p54, -1;
	mov.u32 	%r271, %r62;
	@%p3 bra 	$L__BB4_8;
	rem.u32 	%r70, %r63, %r62;
	shl.b32 	%r71, %r64, 3;
	rem.u32 	%r72, %r70, %r71;
	sub.s32 	%r271, %r70, %r72;
	div.u32 	%r73, %r271, %r64;
	setp.lt.u32 	%p5, %r4, %r73;
	@%p5 bra 	$L__BB4_8;
	max.u32 	%r6, %r64, 1;
	and.b32  	%r7, %r6, 3;
	setp.lt.u32 	%p6, %r64, 4;
	mov.b32 	%r268, 0;
	@%p6 bra 	$L__BB4_5;
	and.b32  	%r268, %r6, -4;
	neg.s32 	%r267, %r268;
	add.s32 	%r266, %r1, 3;
$L__BB4_4:
	add.s32 	%r75, %r266, -2;
	add.s32 	%r76, %r266, -3;
	cvt.u64.u32 	%rd11, %r76;
	add.s64 	%rd12, %rd2, %rd11;
	ld.global.nc.u8 	%rs2, [%rd12];
	cvt.u16.u8 	%rs3, %rs2;
	add.s64 	%rd13, %rd1, %rd11;
	st.global.u8 	[%rd13], %rs3;
	cvt.u64.u32 	%rd14, %r75;
	add.s64 	%rd15, %rd2, %rd14;
	ld.global.nc.u8 	%rs4, [%rd15];
	cvt.u16.u8 	%rs5, %rs4;
	add.s64 	%rd16, %rd1, %rd14;
	st.global.u8 	[%rd16], %rs5;
	add.s32 	%r77, %r266, -1;
	cvt.u64.u32 	%rd17, %r77;
	add.s64 	%rd18, %rd2, %rd17;
	ld.global.nc.u8 	%rs6, [%rd18];
	cvt.u16.u8 	%rs7, %rs6;
	add.s64 	%rd19, %rd1, %rd17;
	st.global.u8 	[%rd19], %rs7;
	cvt.u64.u32 	%rd20, %r266;
	add.s64 	%rd21, %rd2, %rd20;
	ld.global.nc.u8 	%rs8, [%rd21];
	cvt.u16.u8 	%rs9, %rs8;
	add.s64 	%rd22, %rd1, %rd20;
	st.global.u8 	[%rd22], %rs9;
	add.s32 	%r267, %r267, 4;
	add.s32 	%r266, %r266, 4;
	setp.ne.s32 	%p7, %r267, 0;
	@%p7 bra 	$L__BB4_4;
$L__BB4_5:
	setp.eq.s32 	%p9, %r7, 0;
	mov.pred 	%p54, 0;
	@%p9 bra 	$L__BB4_8;
	add.s32 	%r270, %r268, %r1;
	neg.s32 	%r269, %r7;
$L__BB4_7:
	.pragma "nounroll";
	cvt.u64.u32 	%rd23, %r270;
	add.s64 	%rd24, %rd2, %rd23;
	ld.global.nc.u8 	%rs10, [%rd24];
	cvt.u16.u8 	%rs11, %rs10;
	add.s64 	%rd25, %rd1, %rd23;
	st.global.u8 	[%rd25], %rs11;
	add.s32 	%r270, %r270, 1;
	add.s32 	%r269, %r269, 1;
	setp.ne.s32 	%p11, %r269, 0;
	@%p11 bra 	$L__BB4_7;
$L__BB4_8:
	setp.gt.u32 	%p12, %r2, %r3;
	not.pred 	%p13, %p54;
	or.pred  	%p14, %p12, %p13;
	@%p14 bra 	$L__BB4_28;
	mul.lo.s32 	%r80, %r2, %r62;
	cvt.u64.u32 	%rd26, %r80;
	shr.u32 	%r81, %r4, 3;
	cvt.u64.u32 	%rd27, %r81;
	add.s64 	%rd28, %rd27, %rd26;
	add.s64 	%rd76, %rd2, %rd28;
	and.b32  	%r82, %r4, 7;
	mov.b32 	%r83, 1;
	shl.b32 	%r23, %r83, %r82;
	shl.b32 	%r84, %r64, 3;
	div.u32 	%r24, %r271, %r84;
	max.u32 	%r25, %r84, 1;
	and.b32  	%r26, %r25, 9;
	setp.lt.u32 	%p15, %r84, 16;
	mov.b32 	%r279, 0;
	mov.u32 	%r275, %r279;
	@%p15 bra 	$L__BB4_12;
	and.b32  	%r279, %r25, -16;
	neg.s32 	%r272, %r279;
	mov.b32 	%r273, 0;
	cvt.u64.u32 	%rd29, %r24;
	mov.u32 	%r275, %r273;
$L__BB4_11:
	.pragma "nounroll";
	ld.global.nc.u8 	%rs12, [%rd76];
	cvt.u32.u8 	%r86, %rs12;
	and.b32  	%r87, %r23, %r86;
	setp.eq.s32 	%p16, %r87, 0;
	mov.b32 	%r88, 1;
	shl.b32 	%r89, %r88, %r273;
	selp.b32 	%r90, 0, %r89, %p16;
	or.b32  	%r91, %r90, %r275;
	add.s64 	%rd30, %rd76, %rd29;
	ld.global.nc.u8 	%rs13, [%rd30];
	cvt.u32.u8 	%r92, %rs13;
	and.b32  	%r93, %r23, %r92;
	setp.eq.s32 	%p17, %r93, 0;
	mov.b32 	%r94, 2;
	shl.b32 	%r95, %r94, %r273;
	selp.b32 	%r96, 0, %r95, %p17;
	or.b32  	%r97, %r96, %r91;
	add.s64 	%rd31, %rd30, %rd29;
	ld.global.nc.u8 	%rs14, [%rd31];
	cvt.u32.u8 	%r98, %rs14;
	and.b32  	%r99, %r23, %r98;
	setp.eq.s32 	%p18, %r99, 0;
	mov.b32 	%r100, 4;
	shl.b32 	%r101, %r100, %r273;
	selp.b32 	%r102, 0, %r101, %p18;
	or.b32  	%r103, %r102, %r97;
	add.s64 	%rd32, %rd31, %rd29;
	ld.global.nc.u8 	%rs15, [%rd32];
	cvt.u32.u8 	%r104, %rs15;
	and.b32  	%r105, %r23, %r104;
	setp.eq.s32 	%p19, %r105, 0;
	mov.b32 	%r106, 8;
	shl.b32 	%r107, %r106, %r273;
	selp.b32 	%r108, 0, %r107, %p19;
	or.b32  	%r109, %r108, %r103;
	add.s64 	%rd33, %rd32, %rd29;
	ld.global.nc.u8 	%rs16, [%rd33];
	cvt.u32.u8 	%r110, %rs16;
	and.b32  	%r111, %r23, %r110;
	setp.eq.s32 	%p20, %r111, 0;
	mov.b32 	%r112, 16;
	shl.b32 	%r113, %r112, %r273;
	selp.b32 	%r114, 0, %r113, %p20;
	or.b32  	%r115, %r114, %r109;
	add.s64 	%rd34, %rd33, %rd29;
	ld.global.nc.u8 	%rs17, [%rd34];
	cvt.u32.u8 	%r116, %rs17;
	and.b32  	%r117, %r23, %r116;
	setp.eq.s32 	%p21, %r117, 0;
	mov.b32 	%r118, 32;
	shl.b32 	%r119, %r118, %r273;
	selp.b32 	%r120, 0, %r119, %p21;
	or.b32  	%r121, %r120, %r115;
	add.s64 	%rd35, %rd34, %rd29;
	ld.global.nc.u8 	%rs18, [%rd35];
	cvt.u32.u8 	%r122, %rs18;
	and.b32  	%r123, %r23, %r122;
	setp.eq.s32 	%p22, %r123, 0;
	mov.b32 	%r124, 64;
	shl.b32 	%r125, %r124, %r273;
	selp.b32 	%r126, 0, %r125, %p22;
	or.b32  	%r127, %r126, %r121;
	add.s64 	%rd36, %rd35, %rd29;
	ld.global.nc.u8 	%rs19, [%rd36];
	cvt.u32.u8 	%r128, %rs19;
	and.b32  	%r129, %r23, %r128;
	setp.eq.s32 	%p23, %r129, 0;
	mov.b32 	%r130, 128;
	shl.b32 	%r131, %r130, %r273;
	selp.b32 	%r132, 0, %r131, %p23;
	or.b32  	%r133, %r132, %r127;
	add.s64 	%rd37, %rd36, %rd29;
	ld.global.nc.u8 	%rs20, [%rd37];
	cvt.u32.u8 	%r134, %rs20;
	and.b32  	%r135, %r23, %r134;
	setp.eq.s32 	%p24, %r135, 0;
	mov.b32 	%r136, 256;
	shl.b32 	%r137, %r136, %r273;
	selp.b32 	%r138, 0, %r137, %p24;
	or.b32  	%r139, %r138, %r133;
	add.s64 	%rd38, %rd37, %rd29;
	ld.global.nc.u8 	%rs21, [%rd38];
	cvt.u32.u8 	%r140, %rs21;
	and.b32  	%r141, %r23, %r140;
	setp.eq.s32 	%p25, %r141, 0;
	mov.b32 	%r142, 512;
	shl.b32 	%r143, %r142, %r273;
	selp.b32 	%r144, 0, %r143, %p25;
	or.b32  	%r145, %r144, %r139;
	add.s64 	%rd39, %rd38, %rd29;
	ld.global.nc.u8 	%rs22, [%rd39];
	cvt.u32.u8 	%r146, %rs22;
	and.b32  	%r147, %r23, %r146;
	setp.eq.s32 	%p26, %r147, 0;
	mov.b32 	%r148, 1024;
	shl.b32 	%r149, %r148, %r273;
	selp.b32 	%r150, 0, %r149, %p26;
	or.b32  	%r151, %r150, %r145;
	add.s64 	%rd40, %rd39, %rd29;
	ld.global.nc.u8 	%rs23, [%rd40];
	cvt.u32.u8 	%r152, %rs23;
	and.b32  	%r153, %r23, %r152;
	setp.eq.s32 	%p27, %r153, 0;
	mov.b32 	%r154, 2048;
	shl.b32 	%r155, %r154, %r273;
	selp.b32 	%r156, 0, %r155, %p27;
	or.b32  	%r157, %r156, %r151;
	add.s64 	%rd41, %rd40, %rd29;
	ld.global.nc.u8 	%rs24, [%rd41];
	cvt.u32.u8 	%r158, %rs24;
	and.b32  	%r159, %r23, %r158;
	setp.eq.s32 	%p28, %r159, 0;
	mov.b32 	%r160, 4096;
	shl.b32 	%r161, %r160, %r273;
	selp.b32 	%r162, 0, %r161, %p28;
	or.b32  	%r163, %r162, %r157;
	add.s64 	%rd42, %rd41, %rd29;
	ld.global.nc.u8 	%rs25, [%rd42];
	cvt.u32.u8 	%r164, %rs25;
	and.b32  	%r165, %r23, %r164;
	setp.eq.s32 	%p29, %r165, 0;
	mov.b32 	%r166, 8192;
	shl.b32 	%r167, %r166, %r273;
	selp.b32 	%r168, 0, %r167, %p29;
	or.b32  	%r169, %r168, %r163;
	add.s64 	%rd43, %rd42, %rd29;
	ld.global.nc.u8 	%rs26, [%rd43];
	cvt.u32.u8 	%r170, %rs26;
	and.b32  	%r171, %r23, %r170;
	setp.eq.s32 	%p30, %r171, 0;
	mov.b32 	%r172, 16384;
	shl.b32 	%r173, %r172, %r273;
	selp.b32 	%r174, 0, %r173, %p30;
	or.b32  	%r175, %r174, %r169;
	add.s64 	%rd44, %rd43, %rd29;
	ld.global.nc.u8 	%rs27, [%rd44];
	cvt.u32.u8 	%r176, %rs27;
	and.b32  	%r177, %r23, %r176;
	setp.eq.s32 	%p31, %r177, 0;
	mov.b32 	%r178, 32768;
	shl.b32 	%r179, %r178, %r273;
	selp.b32 	%r180, 0, %r179, %p31;
	or.b32  	%r275, %r180, %r175;
	add.s64 	%rd76, %rd44, %rd29;
	add.s32 	%r273, %r273, 16;
	add.s32 	%r272, %r272, 16;
	setp.ne.s32 	%p32, %r272, 0;
	@%p32 bra 	$L__BB4_11;
$L__BB4_12:
	setp.eq.s32 	%p33, %r26, 0;
	@%p33 bra 	$L__BB4_17;
	setp.lt.u32 	%p34, %r26, 8;
	@%p34 bra 	$L__BB4_15;
	cvt.u64.u32 	%rd45, %r24;
	ld.global.nc.u8 	%rs28, [%rd76];
	cvt.u32.u8 	%r182, %rs28;
	and.b32  	%r183, %r23, %r182;
	setp.eq.s32 	%p35, %r183, 0;
	mov.b32 	%r184, 1;
	shl.b32 	%r185, %r184, %r279;
	selp.b32 	%r186, 0, %r185, %p35;
	add.s64 	%rd46, %rd76, %rd45;
	ld.global.nc.u8 	%rs29, [%rd46];
	cvt.u32.u8 	%r187, %rs29;
	and.b32  	%r188, %r23, %r187;
	setp.eq.s32 	%p36, %r188, 0;
	mov.b32 	%r189, 2;
	shl.b32 	%r190, %r189, %r279;
	selp.b32 	%r191, 0, %r190, %p36;
	or.b32  	%r192, %r186, %r191;
	add.s64 	%rd47, %rd46, %rd45;
	ld.global.nc.u8 	%rs30, [%rd47];
	cvt.u32.u8 	%r193, %rs30;
	and.b32  	%r194, %r23, %r193;
	setp.eq.s32 	%p37, %r194, 0;
	mov.b32 	%r195, 4;
	shl.b32 	%r196, %r195, %r279;
	selp.b32 	%r197, 0, %r196, %p37;
	or.b32  	%r198, %r192, %r197;
	add.s64 	%rd48, %rd47, %rd45;
	ld.global.nc.u8 	%rs31, [%rd48];
	cvt.u32.u8 	%r199, %rs31;
	and.b32  	%r200, %r23, %r199;
	setp.eq.s32 	%p38, %r200, 0;
	mov.b32 	%r201, 8;
	shl.b32 	%r202, %r201, %r279;
	selp.b32 	%r203, 0, %r202, %p38;
	or.b32  	%r204, %r198, %r203;
	add.s64 	%rd49, %rd48, %rd45;
	ld.global.nc.u8 	%rs32, [%rd49];
	cvt.u32.u8 	%r205, %rs32;
	and.b32  	%r206, %r23, %r205;
	setp.eq.s32 	%p39, %r206, 0;
	mov.b32 	%r207, 16;
	shl.b32 	%r208, %r207, %r279;
	selp.b32 	%r209, 0, %r208, %p39;
	or.b32  	%r210, %r204, %r209;
	add.s64 	%rd50, %rd49, %rd45;
	ld.global.nc.u8 	%rs33, [%rd50];
	cvt.u32.u8 	%r211, %rs33;
	and.b32  	%r212, %r23, %r211;
	setp.eq.s32 	%p40, %r212, 0;
	mov.b32 	%r213, 32;
	shl.b32 	%r214, %r213, %r279;
	selp.b32 	%r215, 0, %r214, %p40;
	or.b32  	%r216, %r210, %r215;
	add.s64 	%rd51, %rd50, %rd45;
	ld.global.nc.u8 	%rs34, [%rd51];
	cvt.u32.u8 	%r217, %rs34;
	and.b32  	%r218, %r23, %r217;
	setp.eq.s32 	%p41, %r218, 0;
	mov.b32 	%r219, 64;
	shl.b32 	%r220, %r219, %r279;
	selp.b32 	%r221, 0, %r220, %p41;
	or.b32  	%r222, %r216, %r221;
	add.s64 	%rd52, %rd51, %rd45;
	ld.global.nc.u8 	%rs35, [%rd52];
	cvt.u32.u8 	%r223, %rs35;
	and.b32  	%r224, %r23, %r223;
	setp.eq.s32 	%p42, %r224, 0;
	mov.b32 	%r225, 128;
	shl.b32 	%r226, %r225, %r279;
	selp.b32 	%r227, 0, %r226, %p42;
	or.b32  	%r228, %r222, %r227;
	or.b32  	%r275, %r228, %r275;
	add.s64 	%rd76, %rd52, %rd45;
	add.s32 	%r279, %r279, 8;
$L__BB4_15:
	and.b32  	%r229, %r25, 1;
	setp.eq.b32 	%p43, %r229, 1;
	not.pred 	%p44, %p43;
	@%p44 bra 	$L__BB4_17;
	ld.global.nc.u8 	%rs36, [%rd76];
	cvt.u32.u8 	%r230, %rs36;
	and.b32  	%r231, %r23, %r230;
	setp.eq.s32 	%p45, %r231, 0;
	mov.b32 	%r232, 1;
	shl.b32 	%r233, %r232, %r279;
	selp.b32 	%r234, 0, %r233, %p45;
	or.b32  	%r275, %r234, %r275;
$L__BB4_17:
	max.u32 	%r45, %r64, 1;
	and.b32  	%r46, %r45, 7;
	setp.lt.u32 	%p46, %r64, 8;
	mov.b32 	%r286, 0;
	@%p46 bra 	$L__BB4_20;
	and.b32  	%r286, %r45, -8;
	cvt.u16.u32 	%rs1, %r275;
	neg.s32 	%r283, %r286;
	add.s32 	%r282, %r1, 3;
	mov.b32 	%r284, 16;
$L__BB4_19:
	.pragma "nounroll";
	add.s32 	%r237, %r282, -2;
	add.s32 	%r238, %r282, -3;
	cvt.u64.u32 	%rd53, %r238;
	add.s64 	%rd54, %rd1, %rd53;
	st.global.u8 	[%rd54], %rs1;
	add.s32 	%r239, %r284, -8;
	shr.u32 	%r240, %r275, %r239;
	cvt.u64.u32 	%rd55, %r237;
	add.s64 	%rd56, %rd1, %rd55;
	st.global.u8 	[%rd56], %r240;
	add.s32 	%r241, %r284, 8;
	shr.u32 	%r242, %r275, %r284;
	add.s32 	%r243, %r282, -1;
	cvt.u64.u32 	%rd57, %r243;
	add.s64 	%rd58, %rd1, %rd57;
	st.global.u8 	[%rd58], %r242;
	shr.u32 	%r244, %r275, %r241;
	cvt.u64.u32 	%rd59, %r282;
	add.s64 	%rd60, %rd1, %rd59;
	st.global.u8 	[%rd60], %r244;
	add.s32 	%r284, %r284, 64;
	add.s32 	%r283, %r283, 8;
	add.s32 	%r282, %r282, 8;
	setp.ne.s32 	%p47, %r283, 0;
	@%p47 bra 	$L__BB4_19;
$L__BB4_20:
	setp.eq.s32 	%p48, %r46, 0;
	@%p48 bra 	$L__BB4_28;
	and.b32  	%r57, %r45, 3;
	setp.lt.u32 	%p49, %r46, 4;
	@%p49 bra 	$L__BB4_23;
	shl.b32 	%r245, %r286, 3;
	add.s32 	%r246, %r286, %r1;
	cvt.u64.u32 	%rd61, %r246;
	add.s64 	%rd62, %rd1, %rd61;
	st.global.u8 	[%rd62], %r275;
	add.s32 	%r247, %r245, 8;
	shr.u32 	%r248, %r275, %r247;
	add.s32 	%r249, %r246, 1;
	cvt.u64.u32 	%rd63, %r249;
	add.s64 	%rd64, %rd1, %rd63;
	st.global.u8 	[%rd64], %r248;
	add.s32 	%r250, %r245, 16;
	shr.u32 	%r251, %r275, %r250;
	add.s32 	%r252, %r246, 2;
	cvt.u64.u32 	%rd65, %r252;
	add.s64 	%rd66, %rd1, %rd65;
	st.global.u8 	[%rd66], %r251;
	add.s32 	%r253, %r245, 24;
	shr.u32 	%r254, %r275, %r253;
	add.s32 	%r255, %r246, 3;
	cvt.u64.u32 	%rd67, %r255;
	add.s64 	%rd68, %rd1, %rd67;
	st.global.u8 	[%rd68], %r254;
	add.s32 	%r286, %r286, 4;
$L__BB4_23:
	setp.eq.s32 	%p50, %r57, 0;
	@%p50 bra 	$L__BB4_28;
	setp.eq.s32 	%p51, %r57, 1;
	@%p51 bra 	$L__BB4_26;
	shl.b32 	%r256, %r286, 3;
	shr.u32 	%r257, %r275, %r256;
	add.s32 	%r258, %r286, %r1;
	cvt.u64.u32 	%rd69, %r258;
	add.s64 	%rd70, %rd1, %rd69;
	st.global.u8 	[%rd70], %r257;
	add.s32 	%r259, %r256, 8;
	shr.u32 	%r260, %r275, %r259;
	add.s32 	%r261, %r258, 1;
	cvt.u64.u32 	%rd71, %r261;
	add.s64 	%rd72, %rd1, %rd71;
	st.global.u8 	[%rd72], %r260;
	add.s32 	%r286, %r286, 2;
$L__BB4_26:
	and.b32  	%r262, %r45, 1;
	setp.eq.b32 	%p52, %r262, 1;
	not.pred 	%p53, %p52;
	@%p53 bra 	$L__BB4_28;
	shl.b32 	%r263, %r286, 3;
	shr.u32 	%r264, %r275, %r263;
	add.s32 	%r265, %r286, %r1;
	cvt.u64.u32 	%rd73, %r265;
	add.s64 	%rd74, %rd1, %rd73;
	st.global.u8 	[%rd74], %r264;
$L__BB4_28:
	ret;

}
	// .globl	_Z18simple_shuffle_endPKhPhjjjj
.visible .entry _Z18simple_shuffle_endPKhPhjjjj(
	.param .u64 .ptr .align 1 _Z18simple_shuffle_endPKhPhjjjj_param_0,
	.param .u64 .ptr .align 1 _Z18simple_shuffle_endPKhPhjjjj_param_1,
	.param .u32 _Z18simple_shuffle_endPKhPhjjjj_param_2,
	.param .u32 _Z18simple_shuffle_endPKhPhjjjj_param_3,
	.param .u32 _Z18simple_shuffle_endPKhPhjjjj_param_4,
	.param .u32 _Z18simple_shuffle_endPKhPhjjjj_param_5
)
{
	.reg .pred 	%p<48>;
	.reg .b16 	%rs<27>;
	.reg .b32 	%r<265>;
	.reg .b64 	%rd<65>;

	ld.param.u64 	%rd8, [_Z18simple_shuffle_endPKhPhjjjj_param_0];
	ld.param.u64 	%rd9, [_Z18simple_shuffle_endPKhPhjjjj_param_1];
	ld.param.u32 	%r47, [_Z18simple_shuffle_endPKhPhjjjj_param_2];
	ld.param.u32 	%r48, [_Z18simple_shuffle_endPKhPhjjjj_param_3];
	ld.param.u32 	%r49, [_Z18simple_shuffle_endPKhPhjjjj_param_4];
	ld.param.u32 	%r50, [_Z18simple_shuffle_endPKhPhjjjj_param_5];
	cvta.to.global.u64 	%rd1, %rd9;
	mov.u32 	%r51, %tid.x;
	mov.u32 	%r52, %ctaid.x;
	mov.u32 	%r53, %ntid.x;
	mad.lo.s32 	%r54, %r52, %r53, %r51;
	mul.lo.s32 	%r1, %r49, %r54;
	div.u32 	%r2, %r1, %r47;
	div.u32 	%r3, %r48, %r47;
	div.u32 	%r55, %r47, %r49;
	rem.u32 	%r4, %r54, %r55;
	setp.ne.s32 	%p4, %r2, %r3;
	mov.pred 	%p47, -1;
	mov.u32 	%r248, %r47;
	@%p4 bra 	$L__BB5_2;
	rem.u32 	%r56, %r48, %r47;
	shl.b32 	%r57, %r49, 3;
	rem.u32 	%r58, %r56, %r57;
	sub.s32 	%r248, %r56, %r58;
	div.u32 	%r59, %r248, %r49;
	setp.lt.u32 	%p47, %r4, %r59;
$L__BB5_2:
	setp.gt.u32 	%p5, %r2, %r3;
	not.pred 	%p6, %p47;
	or.pred  	%p7, %p5, %p6;
	@%p7 bra 	$L__BB5_22;
	cvt.u64.u32 	%rd10, %r50;
	mul.lo.s32 	%r62, %r2, %r47;
	cvt.u64.u32 	%rd11, %r62;
	add.s64 	%rd12, %rd11, %rd10;
	shr.u32 	%r63, %r4, 3;
	cvt.u64.u32 	%rd13, %r63;
	add.s64 	%rd14, %rd12, %rd13;
	cvta.to.global.u64 	%rd15, %rd8;
	add.s64 	%rd63, %rd15, %rd14;
	and.b32  	%r64, %r4, 7;
	mov.b32 	%r65, 1;
	shl.b32 	%r7, %r65, %r64;
	shl.b32 	%r66, %r49, 3;
	div.u32 	%r8, %r248, %r66;
	max.u32 	%r9, %r66, 1;
	and.b32  	%r10, %r9, 9;
	setp.lt.u32 	%p8, %r66, 16;
	mov.b32 	%r256, 0;
	mov.u32 	%r252, %r256;
	@%p8 bra 	$L__BB5_6;
	and.b32  	%r256, %r9, -16;
	neg.s32 	%r249, %r256;
	mov.b32 	%r250, 0;
	cvt.u64.u32 	%rd16, %r8;
	mov.u32 	%r252, %r250;
$L__BB5_5:
	.pragma "nounroll";
	ld.global.nc.u8 	%rs2, [%rd63];
	cvt.u32.u8 	%r68, %rs2;
	and.b32  	%r69, %r7, %r68;
	setp.eq.s32 	%p9, %r69, 0;
	mov.b32 	%r70, 1;
	shl.b32 	%r71, %r70, %r250;
	selp.b32 	%r72, 0, %r71, %p9;
	or.b32  	%r73, %r72, %r252;
	add.s64 	%rd17, %rd63, %rd16;
	ld.global.nc.u8 	%rs3, [%rd17];
	cvt.u32.u8 	%r74, %rs3;
	and.b32  	%r75, %r7, %r74;
	setp.eq.s32 	%p10, %r75, 0;
	mov.b32 	%r76, 2;
	shl.b32 	%r77, %r76, %r250;
	selp.b32 	%r78, 0, %r77, %p10;
	or.b32  	%r79, %r78, %r73;
	add.s64 	%rd18, %rd17, %rd16;
	ld.global.nc.u8 	%rs4, [%rd18];
	cvt.u32.u8 	%r80, %rs4;
	and.b32  	%r81, %r7, %r80;
	setp.eq.s32 	%p11, %r81, 0;
	mov.b32 	%r82, 4;
	shl.b32 	%r83, %r82, %r250;
	selp.b32 	%r84, 0, %r83, %p11;
	or.b32  	%r85, %r84, %r79;
	add.s64 	%rd19, %rd18, %rd16;
	ld.global.nc.u8 	%rs5, [%rd19];
	cvt.u32.u8 	%r86, %rs5;
	and.b32  	%r87, %r7, %r86;
	setp.eq.s32 	%p12, %r87, 0;
	mov.b32 	%r88, 8;
	shl.b32 	%r89, %r88, %r250;
	selp.b32 	%r90, 0, %r89, %p12;
	or.b32  	%r91, %r90, %r85;
	add.s64 	%rd20, %rd19, %rd16;
	ld.global.nc.u8 	%rs6, [%rd20];
	cvt.u32.u8 	%r92, %rs6;
	and.b32  	%r93, %r7, %r92;
	setp.eq.s32 	%p13, %r93, 0;
	mov.b32 	%r94, 16;
	shl.b32 	%r95, %r94, %r250;
	selp.b32 	%r96, 0, %r95, %p13;
	or.b32  	%r97, %r96, %r91;
	add.s64 	%rd21, %rd20, %rd16;
	ld.global.nc.u8 	%rs7, [%rd21];
	cvt.u32.u8 	%r98, %rs7;
	and.b32  	%r99, %r7, %r98;
	setp.eq.s32 	%p14, %r99, 0;
	mov.b32 	%r100, 32;
	shl.b32 	%r101, %r100, %r250;
	selp.b32 	%r102, 0, %r101, %p14;
	or.b32  	%r103, %r102, %r97;
	add.s64 	%rd22, %rd21, %rd16;
	ld.global.nc.u8 	%rs8, [%rd22];
	cvt.u32.u8 	%r104, %rs8;
	and.b32  	%r105, %r7, %r104;
	setp.eq.s32 	%p15, %r105, 0;
	mov.b32 	%r106, 64;
	shl.b32 	%r107, %r106, %r250;
	selp.b32 	%r108, 0, %r107, %p15;
	or.b32  	%r109, %r108, %r103;
	add.s64 	%rd23, %rd22, %rd16;
	ld.global.nc.u8 	%rs9, [%rd23];
	cvt.u32.u8 	%r110, %rs9;
	and.b32  	%r111, %r7, %r110;
	setp.eq.s32 	%p16, %r111, 0;
	mov.b32 	%r112, 128;
	shl.b32 	%r113, %r112, %r250;
	selp.b32 	%r114, 0, %r113, %p16;
	or.b32  	%r115, %r114, %r109;
	add.s64 	%rd24, %rd23, %rd16;
	ld.global.nc.u8 	%rs10, [%rd24];
	cvt.u32.u8 	%r116, %rs10;
	and.b32  	%r117, %r7, %r116;
	setp.eq.s32 	%p17, %r117, 0;
	mov.b32 	%r118, 256;
	shl.b32 	%r119, %r118, %r250;
	selp.b32 	%r120, 0, %r119, %p17;
	or.b32  	%r121, %r120, %r115;
	add.s64 	%rd25, %rd24, %rd16;
	ld.global.nc.u8 	%rs11, [%rd25];
	cvt.u32.u8 	%r122, %rs11;
	and.b32  	%r123, %r7, %r122;
	setp.eq.s32 	%p18, %r123, 0;
	mov.b32 	%r124, 512;
	shl.b32 	%r125, %r124, %r250;
	selp.b32 	%r126, 0, %r125, %p18;
	or.b32  	%r127, %r126, %r121;
	add.s64 	%rd26, %rd25, %rd16;
	ld.global.nc.u8 	%rs12, [%rd26];
	cvt.u32.u8 	%r128, %rs12;
	and.b32  	%r129, %r7, %r128;
	setp.eq.s32 	%p19, %r129, 0;
	mov.b32 	%r130, 1024;
	shl.b32 	%r131, %r130, %r250;
	selp.b32 	%r132, 0, %r131, %p19;
	or.b32  	%r133, %r132, %r127;
	add.s64 	%rd27, %rd26, %rd16;
	ld.global.nc.u8 	%rs13, [%rd27];
	cvt.u32.u8 	%r134, %rs13;
	and.b32  	%r135, %r7, %r134;
	setp.eq.s32 	%p20, %r135, 0;
	mov.b32 	%r136, 2048;
	shl.b32 	%r137, %r136, %r250;
	selp.b32 	%r138, 0, %r137, %p20;
	or.b32  	%r139, %r138, %r133;
	add.s64 	%rd28, %rd27, %rd16;
	ld.global.nc.u8 	%rs14, [%rd28];
	cvt.u32.u8 	%r140, %rs14;
	and.b32  	%r141, %r7, %r140;
	setp.eq.s32 	%p21, %r141, 0;
	mov.b32 	%r142, 4096;
	shl.b32 	%r143, %r142, %r250;
	selp.b32 	%r144, 0, %r143, %p21;
	or.b32  	%r145, %r144, %r139;
	add.s64 	%rd29, %rd28, %rd16;
	ld.global.nc.u8 	%rs15, [%rd29];
	cvt.u32.u8 	%r146, %rs15;
	and.b32  	%r147, %r7, %r146;
	setp.eq.s32 	%p22, %r147, 0;
	mov.b32 	%r148, 8192;
	shl.b32 	%r149, %r148, %r250;
	selp.b32 	%r150, 0, %r149, %p22;
	or.b32  	%r151, %r150, %r145;
	add.s64 	%rd30, %rd29, %rd16;
	ld.global.nc.u8 	%rs16, [%rd30];
	cvt.u32.u8 	%r152, %rs16;
	and.b32  	%r153, %r7, %r152;
	setp.eq.s32 	%p23, %r153, 0;
	mov.b32 	%r154, 16384;
	shl.b32 	%r155, %r154, %r250;
	selp.b32 	%r156, 0, %r155, %p23;
	or.b32  	%r157, %r156, %r151;
	add.s64 	%rd31, %rd30, %rd16;
	ld.global.nc.u8 	%rs17, [%rd31];
	cvt.u32.u8 	%r158, %rs17;
	and.b32  	%r159, %r7, %r158;
	setp.eq.s32 	%p24, %r159, 0;
	mov.b32 	%r160, 32768;
	shl.b32 	%r161, %r160, %r250;
	selp.b32 	%r162, 0, %r161, %p24;
	or.b32  	%r252, %r162, %r157;
	add.s64 	%rd63, %rd31, %rd16;
	add.s32 	%r250, %r250, 16;
	add.s32 	%r249, %r249, 16;
	setp.ne.s32 	%p25, %r249, 0;
	@%p25 bra 	$L__BB5_5;
$L__BB5_6:
	setp.eq.s32 	%p26, %r10, 0;
	@%p26 bra 	$L__BB5_11;
	setp.lt.u32 	%p27, %r10, 8;
	@%p27 bra 	$L__BB5_9;
	cvt.u64.u32 	%rd32, %r8;
	ld.global.nc.u8 	%rs18, [%rd63];
	cvt.u32.u8 	%r164, %rs18;
	and.b32  	%r165, %r7, %r164;
	setp.eq.s32 	%p28, %r165, 0;
	mov.b32 	%r166, 1;
	shl.b32 	%r167, %r166, %r256;
	selp.b32 	%r168, 0, %r167, %p28;
	add.s64 	%rd33, %rd63, %rd32;
	ld.global.nc.u8 	%rs19, [%rd33];
	cvt.u32.u8 	%r169, %rs19;
	and.b32  	%r170, %r7, %r169;
	setp.eq.s32 	%p29, %r170, 0;
	mov.b32 	%r171, 2;
	shl.b32 	%r172, %r171, %r256;
	selp.b32 	%r173, 0, %r172, %p29;
	or.b32  	%r174, %r168, %r173;
	add.s64 	%rd34, %rd33, %rd32;
	ld.global.nc.u8 	%rs20, [%rd34];
	cvt.u32.u8 	%r175, %rs20;
	and.b32  	%r176, %r7, %r175;
	setp.eq.s32 	%p30, %r176, 0;
	mov.b32 	%r177, 4;
	shl.b32 	%r178, %r177, %r256;
	selp.b32 	%r179, 0, %r178, %p30;
	or.b32  	%r180, %r174, %r179;
	add.s64 	%rd35, %rd34, %rd32;
	ld.global.nc.u8 	%rs21, [%rd35];
	cvt.u32.u8 	%r181, %rs21;
	and.b32  	%r182, %r7, %r181;
	setp.eq.s32 	%p31, %r182, 0;
	mov.b32 	%r183, 8;
	shl.b32 	%r184, %r183, %r256;
	selp.b32 	%r185, 0, %r184, %p31;
	or.b32  	%r186, %r180, %r185;
	add.s64 	%rd36, %rd35, %rd32;
	ld.global.nc.u8 	%rs22, [%rd36];
	cvt.u32.u8 	%r187, %rs22;
	and.b32  	%r188, %r7, %r187;
	setp.eq.s32 	%p32, %r188, 0;
	mov.b32 	%r189, 16;
	shl.b32 	%r190, %r189, %r256;
	selp.b32 	%r191, 0, %r190, %p32;
	or.b32  	%r192, %r186, %r191;
	add.s64 	%rd37, %rd36, %rd32;
	ld.global.nc.u8 	%rs23, [%rd37];
	cvt.u32.u8 	%r193, %rs23;
	and.b32  	%r194, %r7, %r193;
	setp.eq.s32 	%p33, %r194, 0;
	mov.b32 	%r195, 32;
	shl.b32 	%r196, %r195, %r256;
	selp.b32 	%r197, 0, %r196, %p33;
	or.b32  	%r198, %r192, %r197;
	add.s64 	%rd38, %rd37, %rd32;
	ld.global.nc.u8 	%rs24, [%rd38];
	cvt.u32.u8 	%r199, %rs24;
	and.b32  	%r200, %r7, %r199;
	setp.eq.s32 	%p34, %r200, 0;
	mov.b32 	%r201, 64;
	shl.b32 	%r202, %r201, %r256;
	selp.b32 	%r203, 0, %r202, %p34;
	or.b32  	%r204, %r198, %r203;
	add.s64 	%rd39, %rd38, %rd32;
	ld.global.nc.u8 	%rs25, [%rd39];
	cvt.u32.u8 	%r205, %rs25;
	and.b32  	%r206, %r7, %r205;
	setp.eq.s32 	%p35, %r206, 0;
	mov.b32 	%r207, 128;
	shl.b32 	%r208, %r207, %r256;
	selp.b32 	%r209, 0, %r208, %p35;
	or.b32  	%r210, %r204, %r209;
	or.b32  	%r252, %r210, %r252;
	add.s64 	%rd63, %rd39, %rd32;
	add.s32 	%r256, %r256, 8;
$L__BB5_9:
	and.b32  	%r211, %r9, 1;
	setp.eq.b32 	%p36, %r211, 1;
	not.pred 	%p37, %p36;
	@%p37 bra 	$L__BB5_11;
	ld.global.nc.u8 	%rs26, [%rd63];
	cvt.u32.u8 	%r212, %rs26;
	and.b32  	%r213, %r7, %r212;
	setp.eq.s32 	%p38, %r213, 0;
	mov.b32 	%r214, 1;
	shl.b32 	%r215, %r214, %r256;
	selp.b32 	%r216, 0, %r215, %p38;
	or.b32  	%r252, %r216, %r252;
$L__BB5_11:
	add.s32 	%r29, %r50, %r1;
	max.u32 	%r30, %r49, 1;
	and.b32  	%r31, %r30, 7;
	setp.lt.u32 	%p39, %r49, 8;
	mov.b32 	%r263, 0;
	@%p39 bra 	$L__BB5_14;
	and.b32  	%r263, %r30, -8;
	cvt.u16.u32 	%rs1, %r252;
	neg.s32 	%r260, %r263;
	add.s32 	%r259, %r29, 3;
	mov.b32 	%r261, 16;
$L__BB5_13:
	.pragma "nounroll";
	add.s32 	%r219, %r259, -2;
	add.s32 	%r220, %r259, -3;
	cvt.u64.u32 	%rd40, %r220;
	add.s64 	%rd41, %rd1, %rd40;
	st.global.u8 	[%rd41], %rs1;
	add.s32 	%r221, %r261, -8;
	shr.u32 	%r222, %r252, %r221;
	cvt.u64.u32 	%rd42, %r219;
	add.s64 	%rd43, %rd1, %rd42;
	st.global.u8 	[%rd43], %r222;
	add.s32 	%r223, %r261, 8;
	shr.u32 	%r224, %r252, %r261;
	add.s32 	%r225, %r259, -1;
	cvt.u64.u32 	%rd44, %r225;
	add.s64 	%rd45, %rd1, %rd44;
	st.global.u8 	[%rd45], %r224;
	shr.u32 	%r226, %r252, %r223;
	cvt.u64.u32 	%rd46, %r259;
	add.s64 	%rd47, %rd1, %rd46;
	st.global.u8 	[%rd47], %r226;
	add.s32 	%r261, %r261, 64;
	add.s32 	%r260, %r260, 8;
	add.s32 	%r259, %r259, 8;
	setp.ne.s32 	%p40, %r260, 0;
	@%p40 bra 	$L__BB5_13;
$L__BB5_14:
	setp.eq.s32 	%p41, %r31, 0;
	@%p41 bra 	$L__BB5_22;
	and.b32  	%r42, %r30, 3;
	setp.lt.u32 	%p42, %r31, 4;
	@%p42 bra 	$L__BB5_17;
	shl.b32 	%r227, %r263, 3;
	add.s32 	%r228, %r29, %r263;
	cvt.u64.u32 	%rd48, %r228;
	add.s64 	%rd49, %rd1, %rd48;
	st.global.u8 	[%rd49], %r252;
	add.s32 	%r229, %r227, 8;
	shr.u32 	%r230, %r252, %r229;
	add.s32 	%r231, %r228, 1;
	cvt.u64.u32 	%rd50, %r231;
	add.s64 	%rd51, %rd1, %rd50;
	st.global.u8 	[%rd51], %r230;
	add.s32 	%r232, %r227, 16;
	shr.u32 	%r233, %r252, %r232;
	add.s32 	%r234, %r228, 2;
	cvt.u64.u32 	%rd52, %r234;
	add.s64 	%rd53, %rd1, %rd52;
	st.global.u8 	[%rd53], %r233;
	add.s32 	%r235, %r227, 24;
	shr.u32 	%r236, %r252, %r235;
	add.s32 	%r237, %r228, 3;
	cvt.u64.u32 	%rd54, %r237;
	add.s64 	%rd55, %rd1, %rd54;
	st.global.u8 	[%rd55], %r236;
	add.s32 	%r263, %r263, 4;
$L__BB5_17:
	setp.eq.s32 	%p43, %r42, 0;
	@%p43 bra 	$L__BB5_22;
	setp.eq.s32 	%p44, %r42, 1;
	@%p44 bra 	$L__BB5_20;
	shl.b32 	%r238, %r263, 3;
	shr.u32 	%r239, %r252, %r238;
	add.s32 	%r240, %r29, %r263;
	cvt.u64.u32 	%rd56, %r240;
	add.s64 	%rd57, %rd1, %rd56;
	st.global.u8 	[%rd57], %r239;
	add.s32 	%r241, %r238, 8;
	shr.u32 	%r242, %r252, %r241;
	add.s32 	%r243, %r240, 1;
	cvt.u64.u32 	%rd58, %r243;
	add.s64 	%rd59, %rd1, %rd58;
	st.global.u8 	[%rd59], %r242;
	add.s32 	%r263, %r263, 2;
$L__BB5_20:
	and.b32  	%r244, %r30, 1;
	setp.eq.b32 	%p45, %r244, 1;
	not.pred 	%p46, %p45;
	@%p46 bra 	$L__BB5_22;
	shl.b32 	%r245, %r263, 3;
	shr.u32 	%r246, %r252, %r245;
	add.s32 	%r247, %r29, %r263;
	cvt.u64.u32 	%rd60, %r247;
	add.s64 	%rd61, %rd1, %rd60;
	st.global.u8 	[%rd61], %r246;
$L__BB5_22:
	ret;

}


// ===== COMPILED SASS (sm_100) =====

	.target	sm_100

	.elftype	@"ET_EXEC"


//--------------------- .note.nv.tkinfo           --------------------------
	.section	.note.nv.tkinfo,"",@"SHT_NOTE"
	.sectionflags	@"SHF_NOTE_NV_TKINFO"
	.tkinfo
        /*0018*/ 	.word	0x00000002
        /*0030*/ 	.string	""
        /*0030*/ 	.string	"ptxas"
        /*0030*/ 	.string	"Cuda compilation tools, release 13.0, V13.0.88"
        /*0030*/ 	.string	"Build cuda_13.0.r13.0/compiler.36424714_0"
        /*0030*/ 	.string	"-arch sm_100 -m 64 "



//--------------------- .note.nv.cuinfo           --------------------------
	.section	.note.nv.cuinfo,"",@"SHT_NOTE"
	.sectionflags	@"SHF_NOTE_NV_CUINFO"
        /*0018*/ 	.short	0x0002
        /*001a*/ 	.short	0x0064
        /*001c*/ 	.short	0x0082
	.zero		2


//--------------------- .nv.info                  --------------------------
	.section	.nv.info,"",@"SHT_CUDA_INFO"
	.align	4


	//----- nvinfo : EIATTR_REGCOUNT
	.align		4
        /*0000*/ 	.byte	0x04, 0x2f
        /*0002*/ 	.short	(.L_1 - .L_0)
	.align		4
.L_0:
        /*0004*/ 	.word	index@(_Z9copybytesPhjS_j)
        /*0008*/ 	.word	0x00000008


	//----- nvinfo : EIATTR_FRAME_SIZE
	.align		4
.L_1:
        /*000c*/ 	.byte	0x04, 0x11
        /*000e*/ 	.short	(.L_3 - .L_2)
	.align		4
.L_2:
        /*0010*/ 	.word	index@(_Z9copybytesPhjS_j)
        /*0014*/ 	.word	0x00000000


	//----- nvinfo : EIATTR_REGCOUNT
	.align		4
.L_3:
        /*0018*/ 	.byte	0x04, 0x2f
        /*001a*/ 	.short	(.L_5 - .L_4)
	.align		4
.L_4:
        /*001c*/ 	.word	index@(_Z12shuf_8192_32PKjPj)
        /*0020*/ 	.word	0x00000020


	//----- nvinfo : EIATTR_FRAME_SIZE
	.align		4
.L_5:
        /*0024*/ 	.byte	0x04, 0x11
        /*0026*/ 	.short	(.L_7 - .L_6)
	.align		4
.L_6:
        /*0028*/ 	.word	index@(_Z12shuf_8192_32PKjPj)
        /*002c*/ 	.word	0x00000000


	//----- nvinfo : EIATTR_REGCOUNT
	.align		4
.L_7:
        /*0030*/ 	.byte	0x04, 0x2f
        /*0032*/ 	.short	(.L_9 - .L_8)
	.align		4
.L_8:
        /*0034*/ 	.word	index@(_Z12shuf_8192_16PKjPj)
        /*0038*/ 	.word	0x00000020


	//----- nvinfo : EIATTR_FRAME_SIZE
	.align		4
.L_9:
        /*003c*/ 	.byte	0x04, 0x11
        /*003e*/ 	.short	(.L_11 - .L_10)
	.align		4
.L_10:
        /*0040*/ 	.word	index@(_Z12shuf_8192_16PKjPj)
        /*0044*/ 	.word	0x00000000


	//----- nvinfo : EIATTR_REGCOUNT
	.align		4
.L_11:
        /*0048*/ 	.byte	0x04, 0x2f
        /*004a*/ 	.short	(.L_13 - .L_12)
	.align		4
.L_12:
        /*004c*/ 	.word	index@(_Z11shuf_8192_8PKjPj)
        /*0050*/ 	.word	0x00000020


	//----- nvinfo : EIATTR_FRAME_SIZE
	.align		4
.L_13:
        /*0054*/ 	.byte	0x04, 0x11
        /*0056*/ 	.short	(.L_15 - .L_14)
	.align		4
.L_14:
        /*0058*/ 	.word	index@(_Z11shuf_8192_8PKjPj)
        /*005c*/ 	.word	0x00000000


	//----- nvinfo : EIATTR_REGCOUNT
	.align		4
.L_15:
        /*0060*/ 	.byte	0x04, 0x2f
        /*0062*/ 	.short	(.L_17 - .L_16)
	.align		4
.L_16:
        /*0064*/ 	.word	index@(_Z14simple_shufflePKhPhjjj)
        /*0068*/ 	.word	0x00000022


	//----- nvinfo : EIATTR_FRAME_SIZE
	.align		4
.L_17:
        /*006c*/ 	.byte	0x04, 0x11
        /*006e*/ 	.short	(.L_19 - .L_18)
	.align		4
.L_18:
        /*0070*/ 	.word	index@(_Z14simple_shufflePKhPhjjj)
        /*0074*/ 	.word	0x00000000


	//----- nvinfo : EIATTR_REGCOUNT
	.align		4
.L_19:
        /*0078*/ 	.byte	0x04, 0x2f
        /*007a*/ 	.short	(.L_21 - .L_20)
	.align		4
.L_20:
        /*007c*/ 	.word	index@(_Z18simple_shuffle_endPKhPhjjjj)
        /*0080*/ 	.word	0x00000020


	//----- nvinfo : EIATTR_FRAME_SIZE
	.align		4
.L_21:
        /*0084*/ 	.byte	0x04, 0x11
        /*0086*/ 	.short	(.L_23 - .L_22)
	.align		4
.L_22:
        /*0088*/ 	.word	index@(_Z18simple_shuffle_endPKhPhjjjj)
        /*008c*/ 	.word	0x00000000


	//----- nvinfo : EIATTR_MIN_STACK_SIZE
	.align		4
.L_23:
        /*0090*/ 	.byte	0x04, 0x12
        /*0092*/ 	.short	(.L_25 - .L_24)
	.align		4
.L_24:
        /*0094*/ 	.word	index@(_Z18simple_shuffle_endPKhPhjjjj)
        /*0098*/ 	.word	0x00000000


	//----- nvinfo : EIATTR_MIN_STACK_SIZE
	.align		4
.L_25:
        /*009c*/ 	.byte	0x04, 0x12
        /*009e*/ 	.short	(.L_27 - .L_26)
	.align		4
.L_26:
        /*00a0*/ 	.word	index@(_Z14simple_shufflePKhPhjjj)
        /*00a4*/ 	.word	0x00000000


	//----- nvinfo : EIATTR_MIN_STACK_SIZE
	.align		4
.L_27:
        /*00a8*/ 	.byte	0x04, 0x12
        /*00aa*/ 	.short	(.L_29 - .L_28)
	.align		4
.L_28:
        /*00ac*/ 	.word	index@(_Z11shuf_8192_8PKjPj)
        /*00b0*/ 	.word	0x00000000


	//----- nvinfo : EIATTR_MIN_STACK_SIZE
	.align		4
.L_29:
        /*00b4*/ 	.byte	0x04, 0x12
        /*00b6*/ 	.short	(.L_31 - .L_30)
	.align		4
.L_30:
        /*00b8*/ 	.word	index@(_Z12shuf_8192_16PKjPj)
        /*00bc*/ 	.word	0x00000000


	//----- nvinfo : EIATTR_MIN_STACK_SIZE
	.align		4
.L_31:
        /*00c0*/ 	.byte	0x04, 0x12
        /*00c2*/ 	.short	(.L_33 - .L_32)
	.align		4
.L_32:
        /*00c4*/ 	.word	index@(_Z12shuf_8192_32PKjPj)
        /*00c8*/ 	.word	0x00000000


	//----- nvinfo : EIATTR_MIN_STACK_SIZE
	.align		4
.L_33:
        /*00cc*/ 	.byte	0x04, 0x12
        /*00ce*/ 	.short	(.L_35 - .L_34)
	.align		4
.L_34:
        /*00d0*/ 	.word	index@(_Z9copybytesPhjS_j)
        /*00d4*/ 	.word	0x00000000
.L_35:


//--------------------- .nv.compat                --------------------------
	.section	.nv.compat,"",@"SHT_CUDA_COMPAT_INFO"
	.align	4
        /*0000*/ 	.byte	0x02, 0x09, 0x00, 0x00, 0x02, 0x02, 0x01, 0x00, 0x02, 0x05, 0x05, 0x00, 0x03, 0x07, 0x01, 0x01
        /*0010*/ 	.byte	0x02, 0x03, 0x00, 0x00, 0x02, 0x06, 0x01, 0x00, 0x04, 0x0b, 0x08, 0x00, 0x09, 0x00, 0x00, 0x00
        /*0020*/ 	.byte	0x00, 0x00, 0x00, 0x00


//--------------------- .nv.info._Z18simple_shuffle_endPKhPhjjjj --------------------------
	.section	.nv.info._Z18simple_shuffle_endPKhPhjjjj,"",@"SHT_CUDA_INFO"
	.sectionflags	@""
	.align	4


	//----- nvinfo : EIATTR_CUDA_API_VERSION
	.align		4
        /*0000*/ 	.byte	0x04, 0x37
        /*0002*/ 	.short	(.L_37 - .L_36)
.L_36:
        /*0004*/ 	.word	0x00000082


	//----- nvinfo : EIATTR_KPARAM_INFO
	.align		4
.L_37:
        /*0008*/ 	.byte	0x04, 0x17
        /*000a*/ 	.short	(.L_39 - .L_38)
.L_38:
        /*000c*/ 	.word	0x00000000
        /*0010*/ 	.short	0x0005
        /*0012*/ 	.short	0x001c
        /*0014*/ 	.byte	0x00, 0xf0, 0x11, 0x00


	//----- nvinfo : EIATTR_KPARAM_INFO
	.align		4
.L_39:
        /*0018*/ 	.byte	0x04, 0x17
        /*001a*/ 	.short	(.L_41 - .L_40)
.L_40:
        /*001c*/ 	.word	0x00000000
        /*0020*/ 	.short	0x0004
        /*0022*/ 	.short	0x0018
        /*0024*/ 	.byte	0x00, 0xf0, 0x11, 0x00


	//----- nvinfo : EIATTR_KPARAM_INFO
	.align		4
.L_41:
        /*0028*/ 	.byte	0x04, 0x17
        /*002a*/ 	.short	(.L_43 - .L_42)
.L_42:
        /*002c*/ 	.word	0x00000000
        /*0030*/ 	.short	0x0003
        /*0032*/ 	.short	0x0014
        /*0034*/ 	.byte	0x00, 0xf0, 0x11, 0x00


	//----- nvinfo : EIATTR_KPARAM_INFO
	.align		4
.L_43:
        /*0038*/ 	.byte	0x04, 0x17
        /*003a*/ 	.short	(.L_45 - .L_44)
.L_44:
        /*003c*/ 	.word	0x00000000
        /*0040*/ 	.short	0x0002
        /*0042*/ 	.short	0x0010
        /*0044*/ 	.byte	0x00, 0xf0, 0x11, 0x00


	//----- nvinfo : EIATTR_KPARAM_INFO
	.align		4
.L_45:
        /*0048*/ 	.byte	0x04, 0x17
        /*004a*/ 	.short	(.L_47 - .L_46)
.L_46:
        /*004c*/ 	.word	0x00000000
        /*0050*/ 	.short	0x0001
        /*0052*/ 	.short	0x0008
        /*0054*/ 	.byte	0x00, 0xf5, 0x21, 0x00


	//----- nvinfo : EIATTR_KPARAM_INFO
	.align		4
.L_47:
        /*0058*/ 	.byte	0x04, 0x17
        /*005a*/ 	.short	(.L_49 - .L_48)
.L_48:
        /*005c*/ 	.word	0x00000000
        /*0060*/ 	.short	0x0000
        /*0062*/ 	.short	0x0000
        /*0064*/ 	.byte	0x00, 0xf5, 0x21, 0x00


	//----- nvinfo : EIATTR_SPARSE_MMA_MASK
	.align		4
.L_49:
        /*0068*/ 	.byte	0x03, 0x50
        /*006a*/ 	.short	0x0000


	//----- nvinfo : EIATTR_MAXREG_COUNT
	.align		4
        /*006c*/ 	.byte	0x03, 0x1b
        /*006e*/ 	.short	0x00ff


	//----- nvinfo : EIATTR_MERCURY_ISA_VERSION
	.align		4
        /*0070*/ 	.byte	0x03, 0x5f
        /*0072*/ 	.short	0x0101


	//----- nvinfo : EIATTR_VRC_CTA_INIT_COUNT
	.align		4
        /*0074*/ 	.byte	0x02, 0x4a
	.zero		1
	.zero		1


	//----- nvinfo : EIATTR_EXIT_INSTR_OFFSETS
	.align		4
        /*0078*/ 	.byte	0x04, 0x1c
        /*007a*/ 	.short	(.L_51 - .L_50)


	//   ....[0]....
.L_50:
        /*007c*/ 	.word	0x000006f0


	//   ....[1]....
        /*0080*/ 	.word	0x00001850


	//   ....[2]....
        /*0084*/ 	.word	0x00001a30


	//   ....[3]....
        /*0088*/ 	.word	0x00001b60


	//   ....[4]....
        /*008c*/ 	.word	0x00001be0


	//----- nvinfo : EIATTR_CRS_STACK_SIZE
	.align		4
.L_51:
        /*0090*/ 	.byte	0x04, 0x1e
        /*0092*/ 	.short	(.L_53 - .L_52)
.L_52:
        /*0094*/ 	.word	0x00000000


	//----- nvinfo : EIATTR_CBANK_PARAM_SIZE
	.align		4
.L_53:
        /*0098*/ 	.byte	0x03, 0x19
        /*009a*/ 	.short	0x0020


	//----- nvinfo : EIATTR_PARAM_CBANK
	.align		4
        /*009c*/ 	.byte	0x04, 0x0a
        /*009e*/ 	.short	(.L_55 - .L_54)
	.align		4
.L_54:
        /*00a0*/ 	.word	index@(.nv.constant0._Z18simple_shuffle_endPKhPhjjjj)
        /*00a4*/ 	.short	0x0380
        /*00a6*/ 	.short	0x0020


	//----- nvinfo : EIATTR_SW_WAR
	.align		4
.L_55:
        /*00a8*/ 	.byte	0x04, 0x36
        /*00aa*/ 	.short	(.L_57 - .L_56)
.L_56:
        /*00ac*/ 	.word	0x00000008
.L_57:


//--------------------- .nv.info._Z14simple_shufflePKhPhjjj --------------------------
	.section	.nv.info._Z14simple_shufflePKhPhjjj,"",@"SHT_CUDA_INFO"
	.sectionflags	@""
	.align	4


	//----- nvinfo : EIATTR_CUDA_API_VERSION
	.align		4
        /*0000*/ 	.byte	0x04, 0x37
        /*0002*/ 	.short	(.L_59 - .L_58)
.L_58:
        /*0004*/ 	.word	0x00000082


	//----- nvinfo : EIATTR_KPARAM_INFO
	.align		4
.L_59:
        /*0008*/ 	.byte	0x04, 0x17
        /*000a*/ 	.short	(.L_61 - .L_60)
.L_60:
        /*000c*/ 	.word	0x00000000
        /*0010*/ 	.short	0x0004
        /*0012*/ 	.short	0x0018
        /*0014*/ 	.byte	0x00, 0xf0, 0x11, 0x00


	//----- nvinfo : EIATTR_KPARAM_INFO
	.align		4
.L_61:
        /*0018*/ 	.byte	0x04, 0x17
        /*001a*/ 	.short	(.L_63 - .L_62)
.L_62:
        /*001c*/ 	.word	0x00000000
        /*0020*/ 	.short	0x0003
        /*0022*/ 	.short	0x0014
        /*0024*/ 	.byte	0x00, 0xf0, 0x11, 0x00


	//----- nvinfo : EIATTR_KPARAM_INFO
	.align		4
.L_63:
        /*0028*/ 	.byte	0x04, 0x17
        /*002a*/ 	.short	(.L_65 - .L_64)
.L_64:
        /*002c*/ 	.word	0x00000000
        /*0030*/ 	.short	0x0002
        /*0032*/ 	.short	0x0010
        /*0034*/ 	.byte	0x00, 0xf0, 0x11, 0x00


	//----- nvinfo : EIATTR_KPARAM_INFO
	.align		4
.L_65:
        /*0038*/ 	.byte	0x04, 0x17
        /*003a*/ 	.short	(.L_67 - .L_66)
.L_66:
        /*003c*/ 	.word	0x00000000
        /*0040*/ 	.short	0x0001
        /*0042*/ 	.short	0x0008
        /*0044*/ 	.byte	0x00, 0xf5, 0x21, 0x00


	//----- nvinfo : EIATTR_KPARAM_INFO
	.align		4
.L_67:
        /*0048*/ 	.byte	0x04, 0x17
        /*004a*/ 	.short	(.L_69 - .L_68)
.L_68:
        /*004c*/ 	.word	0x00000000
        /*0050*/ 	.short	0x0000
        /*0052*/ 	.short	0x0000
        /*0054*/ 	.byte	0x00, 0xf5, 0x21, 0x00


	//----- nvinfo : EIATTR_SPARSE_MMA_MASK
	.align		4
.L_69:
        /*0058*/ 	.byte	0x03, 0x50
        /*005a*/ 	.short	0x0000


	//----- nvinfo : EIATTR_MAXREG_COUNT
	.align		4
        /*005c*/ 	.byte	0x03, 0x1b
        /*005e*/ 	.short	0x00ff


	//----- nvinfo : EIATTR_MERCURY_ISA_VERSION
	.align		4
        /*0060*/ 	.byte	0x03, 0x5f
        /*0062*/ 	.short	0x0101


	//----- nvinfo : EIATTR_VRC_CTA_INIT_COUNT
	.align		4
        /*0064*/ 	.byte	0x02, 0x4a
	.zero		1
	.zero		1


	//----- nvinfo : EIATTR_EXIT_INSTR_OFFSETS
	.align		4
        /*0068*/ 	.byte	0x04, 0x1c
        /*006a*/ 	.short	(.L_71 - .L_70)


	//   ....[0]....
.L_70:
        /*006c*/ 	.word	0x00001650


	//   ....[1]....
        /*0070*/ 	.word	0x00002750


	//   ....[2]....
        /*0074*/ 	.word	0x00002930


	//   ....[3]....
        /*0078*/ 	.word	0x00002a60


	//   ....[4]....
        /*007c*/ 	.word	0x00002ae0


	//----- nvinfo : EIATTR_CRS_STACK_SIZE
	.align		4
.L_71:
        /*0080*/ 	.byte	0x04, 0x1e
        /*0082*/ 	.short	(.L_73 - .L_72)
.L_72:
        /*0084*/ 	.word	0x00000000


	//----- nvinfo : EIATTR_CBANK_PARAM_SIZE
	.align		4
.L_73:
        /*0088*/ 	.byte	0x03, 0x19
        /*008a*/ 	.short	0x001c


	//----- nvinfo : EIATTR_PARAM_CBANK
	.align		4
        /*008c*/ 	.byte	0x04, 0x0a
        /*008e*/ 	.short	(.L_75 - .L_74)
	.align		4
.L_74:
        /*0090*/ 	.word	index@(.nv.constant0._Z14simple_shufflePKhPhjjj)
        /*0094*/ 	.short	0x0380
        /*0096*/ 	.short	0x001c


	//----- nvinfo : EIATTR_SW_WAR
	.align		4
.L_75:
        /*0098*/ 	.byte	0x04, 0x36
        /*009a*/ 	.short	(.L_77 - .L_76)
.L_76:
        /*009c*/ 	.word	0x00000008
.L_77:


//--------------------- .nv.info._Z11shuf_8192_8PKjPj --------------------------
	.section	.nv.info._Z11shuf_8192_8PKjPj,"",@"SHT_CUDA_INFO"
	.sectionflags	@""
	.align	4


	//----- nvinfo : EIATTR_CUDA_API_VERSION
	.align		4
        /*0000*/ 	.byte	0x04, 0x37
        /*0002*/ 	.short	(.L_79 - .L_78)
.L_78:
        /*0004*/ 	.word	0x00000082


	//----- nvinfo : EIATTR_KPARAM_INFO
	.align		4
.L_79:
        /*0008*/ 	.byte	0x04, 0x17
        /*000a*/ 	.short	(.L_81 - .L_80)
.L_80:
        /*000c*/ 	.word	0x00000000
        /*0010*/ 	.short	0x0001
        /*0012*/ 	.short	0x0008
        /*0014*/ 	.byte	0x00, 0xf5, 0x21, 0x00


	//----- nvinfo : EIATTR_KPARAM_INFO
	.align		4
.L_81:
        /*0018*/ 	.byte	0x04, 0x17
        /*001a*/ 	.short	(.L_83 - .L_82)
.L_82:
        /*001c*/ 	.word	0x00000000
        /*0020*/ 	.short	0x0000
        /*0022*/ 	.short	0x0000
        /*0024*/ 	.byte	0x00, 0xf5, 0x21, 0x00


	//----- nvinfo : EIATTR_SPARSE_MMA_MASK
	.align		4
.L_83:
        /*0028*/ 	.byte	0x03, 0x50
        /*002a*/ 	.short	0x0000


	//----- nvinfo : EIATTR_MAXREG_COUNT
	.align		4
        /*002c*/ 	.byte	0x03, 0x1b
        /*002e*/ 	.short	0x00ff


	//----- nvinfo : EIATTR_NUM_BARRIERS
	.align		4
        /*0030*/ 	.byte	0x02, 0x4c
        /*0032*/ 	.byte	0x01
	.zero		1


	//----- nvinfo : EIATTR_MERCURY_ISA_VERSION
	.align		4
        /*0034*/ 	.byte	0x03, 0x5f
        /*0036*/ 	.short	0x0101


	//----- nvinfo : EIATTR_COOP_GROUP_MASK_REGIDS
	.align		4
        /*0038*/ 	.byte	0x04, 0x29
        /*003a*/ 	.short	(.L_85 - .L_84)


	//   ....[0]....
.L_84:
        /*003c*/ 	.word	0xffffffff


	//   ....[1]....
        /*0040*/ 	.word	0xffffffff


	//   ....[2]....
        /*0044*/ 	.word	0xffffffff


	//   ....[3]....
        /*0048*/ 	.word	0xffffffff


	//   ....[4]....
        /*004c*/ 	.word	0xffffffff


	//   ....[5]....
        /*0050*/ 	.word	0xffffffff


	//   ....[6]....
        /*0054*/ 	.word	0xffffffff


	//   ....[7]....
        /*0058*/ 	.word	0xffffffff


	//   ....[8]....
        /*005c*/ 	.word	0xffffffff


	//   ....[9]....
        /*0060*/ 	.word	0xffffffff


	//   ....[10]....
        /*0064*/ 	.word	0xffffffff


	//   ....[11]....
        /*0068*/ 	.word	0xffffffff


	//   ....[12]....
        /*006c*/ 	.word	0xffffffff


	//   ....[13]....
        /*0070*/ 	.word	0xffffffff


	//   ....[14]....
        /*0074*/ 	.word	0xffffffff


	//   ....[15]....
        /*0078*/ 	.word	0xffffffff


	//   ....[16]....
        /*007c*/ 	.word	0xffffffff


	//   ....[17]....
        /*0080*/ 	.word	0xffffffff


	//   ....[18]....
        /*0084*/ 	.word	0xffffffff


	//   ....[19]....
        /*0088*/ 	.word	0xffffffff


	//   ....[20]....
        /*008c*/ 	.word	0xffffffff


	//   ....[21]....
        /*0090*/ 	.word	0xffffffff


	//   ....[22]....
        /*0094*/ 	.word	0xffffffff


	//   ....[23]....
        /*0098*/ 	.word	0xffffffff


	//   ....[24]....
        /*009c*/ 	.word	0xffffffff


	//   ....[25]....
        /*00a0*/ 	.word	0xffffffff


	//   ....[26]....
        /*00a4*/ 	.word	0xffffffff


	//   ....[27]....
        /*00a8*/ 	.word	0xffffffff


	//   ....[28]....
        /*00ac*/ 	.word	0xffffffff


	//   ....[29]....
        /*00b0*/ 	.word	0xffffffff


	//   ....[30]....
        /*00b4*/ 	.word	0xffffffff


	//   ....[31]....
        /*00b8*/ 	.word	0xffffffff


	//----- nvinfo : EIATTR_COOP_GROUP_INSTR_OFFSETS
	.align		4
.L_85:
        /*00bc*/ 	.byte	0x04, 0x28
        /*00be*/ 	.short	(.L_87 - .L_86)


	//   ....[0]....
.L_86:
        /*00c0*/ 	.word	0x00000390


	//   ....[1]....
        /*00c4*/ 	.word	0x000003f0


	//   ....[2]....
        /*00c8*/ 	.word	0x00000410


	//   ....[3]....
        /*00cc*/ 	.word	0x00000430


	//   ....[4]....
        /*00d0*/ 	.word	0x000004c0


	//   ....[5]....
        /*00d4*/ 	.word	0x00000500


	//   ....[6]....
        /*00d8*/ 	.word	0x00000550


	//   ....[7]....
        /*00dc*/ 	.word	0x000005b0


	//   ....[8]....
        /*00e0*/ 	.word	0x000005f0


	//   ....[9]....
        /*00e4*/ 	.word	0x00000640


	//   ....[10]....
        /*00e8*/ 	.word	0x000006a0


	//   ....[11]....
        /*00ec*/ 	.word	0x000006e0


	//   ....[12]....
        /*00f0*/ 	.word	0x00000740


	//   ....[13]....
        /*00f4*/ 	.word	0x00000790


	//   ....[14]....
        /*00f8*/ 	.word	0x000007b0


	//   ....[15]....
        /*00fc*/ 	.word	0x00000810


	//   ....[16]....
        /*0100*/ 	.word	0x00000850


	//   ....[17]....
        /*0104*/ 	.word	0x00000890


	//   ....[18]....
        /*0108*/ 	.word	0x000008b0


	//   ....[19]....
        /*010c*/ 	.word	0x00000900


	//   ....[20]....
        /*0110*/ 	.word	0x00000920


	//   ....[21]....
        /*0114*/ 	.word	0x00000970


	//   ....[22]....
        /*0118*/ 	.word	0x000009d0


	//   ....[23]....
        /*011c*/ 	.word	0x000009f0


	//   ....[24]....
        /*0120*/ 	.word	0x00000a40


	//   ....[25]....
        /*0124*/ 	.word	0x00000a60


	//   ....[26]....
        /*0128*/ 	.word	0x00000af0


	//   ....[27]....
        /*012c*/ 	.word	0x00000b10


	//   ....[28]....
        /*0130*/ 	.word	0x00000b30


	//   ....[29]....
        /*0134*/ 	.word	0x00000b60


	//   ....[30]....
        /*0138*/ 	.word	0x00000b80


	//   ....[31]....
        /*013c*/ 	.word	0x00000bf0


	//----- nvinfo : EIATTR_VRC_CTA_INIT_COUNT
	.align		4
.L_87:
        /*0140*/ 	.byte	0x02, 0x4a
	.zero		1
	.zero		1


	//----- nvinfo : EIATTR_EXIT_INSTR_OFFSETS
	.align		4
        /*0144*/ 	.byte	0x04, 0x1c
        /*0146*/ 	.short	(.L_89 - .L_88)


	//   ....[0]....
.L_88:
        /*0148*/ 	.word	0x00001130


	//----- nvinfo : EIATTR_INDIRECT_BRANCH_TARGETS
	.align		4
.L_89:
        /*014c*/ 	.byte	0x04, 0x34
        /*014e*/ 	.short	(.L_91 - .L_90)


	//   ....[0]....
.L_90:
        /*0150*/ 	.word	.L_x_35@srel
        /*0154*/ 	.short	0x0
        /*0156*/ 	.short	0x0
        /*0158*/ 	.word	0x3
        /*015c*/ 	.word	.L_x_36@srel
        /*0160*/ 	.word	.L_x_37@srel
        /*0164*/ 	.word	.L_x_30@srel


	//   ....[1]....
        /*0168*/ 	.word	.L_x_39@srel
        /*016c*/ 	.short	0x0
        /*016e*/ 	.short	0x0
        /*0170*/ 	.word	0x3
        /*0174*/ 	.word	.L_x_40@srel
        /*0178*/ 	.word	.L_x_41@srel
        /*017c*/ 	.word	.L_x_30@srel


	//----- nvinfo : EIATTR_CRS_STACK_SIZE
	.align		4
.L_91:
        /*0180*/ 	.byte	0x04, 0x1e
        /*0182*/ 	.short	(.L_93 - .L_92)
.L_92:
        /*0184*/ 	.word	0x00000000


	//----- nvinfo : EIATTR_CBANK_PARAM_SIZE
	.align		4
.L_93:
        /*0188*/ 	.byte	0x03, 0x19
        /*018a*/ 	.short	0x0010


	//----- nvinfo : EIATTR_PARAM_CBANK
	.align		4
        /*018c*/ 	.byte	0x04, 0x0a
        /*018e*/ 	.short	(.L_95 - .L_94)
	.align		4
.L_94:
        /*0190*/ 	.word	index@(.nv.constant0._Z11shuf_8192_8PKjPj)
        /*0194*/ 	.short	0x0380
        /*0196*/ 	.short	0x0010


	//----- nvinfo : EIATTR_SW_WAR
	.align		4
.L_95:
        /*0198*/ 	.byte	0x04, 0x36
        /*019a*/ 	.short	(.L_97 - .L_96)
.L_96:
        /*019c*/ 	.word	0x00000008
.L_97:


//--------------------- .nv.info._Z12shuf_8192_16PKjPj --------------------------
	.section	.nv.info._Z12shuf_8192_16PKjPj,"",@"SHT_CUDA_INFO"
	.sectionflags	@""
	.align	4


	//----- nvinfo : EIATTR_CUDA_API_VERSION
	.align		4
        /*0000*/ 	.byte	0x04, 0x37
        /*0002*/ 	.short	(.L_99 - .L_98)
.L_98:
        /*0004*/ 	.word	0x00000082


	//----- nvinfo : EIATTR_KPARAM_INFO
	.align		4
.L_99:
        /*0008*/ 	.byte	0x04, 0x17
        /*000a*/ 	.short	(.L_101 - .L_100)
.L_100:
        /*000c*/ 	.word	0x00000000
        /*0010*/ 	.short	0x0001
        /*0012*/ 	.short	0x0008
        /*0014*/ 	.byte	0x00, 0xf5, 0x21, 0x00


	//----- nvinfo : EIATTR_KPARAM_INFO
	.align		4
.L_101:
        /*0018*/ 	.byte	0x04, 0x17
        /*001a*/ 	.short	(.L_103 - .L_102)
.L_102:
        /*001c*/ 	.word	0x00000000
        /*0020*/ 	.short	0x0000
        /*0022*/ 	.short	0x0000
        /*0024*/ 	.byte	0x00, 0xf5, 0x21, 0x00


	//----- nvinfo : EIATTR_SPARSE_MMA_MASK
	.align		4
.L_103:
        /*0028*/ 	.byte	0x03, 0x50
        /*002a*/ 	.short	0x0000


	//----- nvinfo : EIATTR_MAXREG_COUNT
	.align		4
        /*002c*/ 	.byte	0x03, 0x1b
        /*002e*/ 	.short	0x00ff


	//----- nvinfo : EIATTR_NUM_BARRIERS
	.align		4
        /*0030*/ 	.byte	0x02, 0x4c
        /*0032*/ 	.byte	0x01
	.zero		1


	//----- nvinfo : EIATTR_MERCURY_ISA_VERSION
	.align		4
        /*0034*/ 	.byte	0x03, 0x5f
        /*0036*/ 	.short	0x0101


	//----- nvinfo : EIATTR_COOP_GROUP_MASK_REGIDS
	.align		4
        /*0038*/ 	.byte	0x04, 0x29
        /*003a*/ 	.short	(.L_105 - .L_104)


	//   ....[0]....
.L_104:
        /*003c*/ 	.word	0xffffffff


	//   ....[1]....
        /*0040*/ 	.word	0xffffffff


	//   ....[2]....
        /*0044*/ 	.word	0xffffffff


	//   ....[3]....
        /*0048*/ 	.word	0xffffffff


	//   ....[4]....
        /*004c*/ 	.word	0xffffffff


	//   ....[5]....
        /*0050*/ 	.word	0xffffffff


	//   ....[6]....
        /*0054*/ 	.word	0xffffffff


	//   ....[7]....
        /*0058*/ 	.word	0xffffffff


	//   ....[8]....
        /*005c*/ 	.word	0xffffffff


	//   ....[9]....
        /*0060*/ 	.word	0xffffffff


	//   ....[10]....
        /*0064*/ 	.word	0xffffffff


	//   ....[11]....
        /*0068*/ 	.word	0xffffffff


	//   ....[12]....
        /*006c*/ 	.word	0xffffffff


	//   ....[13]....
        /*0070*/ 	.word	0xffffffff


	//   ....[14]....
        /*0074*/ 	.word	0xffffffff


	//   ....[15]....
        /*0078*/ 	.word	0xffffffff


	//   ....[16]....
        /*007c*/ 	.word	0xffffffff


	//   ....[17]....
        /*0080*/ 	.word	0xffffffff


	//   ....[18]....
        /*0084*/ 	.word	0xffffffff


	//   ....[19]....
        /*0088*/ 	.word	0xffffffff


	//   ....[20]....
        /*008c*/ 	.word	0xffffffff


	//   ....[21]....
        /*0090*/ 	.word	0xffffffff


	//   ....[22]....
        /*0094*/ 	.word	0xffffffff


	//   ....[23]....
        /*0098*/ 	.word	0xffffffff


	//   ....[24]....
        /*009c*/ 	.word	0xffffffff


	//   ....[25]....
        /*00a0*/ 	.word	0xffffffff


	//   ....[26]....
        /*00a4*/ 	.word	0xffffffff


	//   ....[27]....
        /*00a8*/ 	.word	0xffffffff


	//   ....[28]....
        /*00ac*/ 	.word	0xffffffff


	//   ....[29]....
        /*00b0*/ 	.word	0xffffffff


	//   ....[30]....
        /*00b4*/ 	.word	0xffffffff


	//   ....[31]....
        /*00b8*/ 	.word	0xffffffff


	//----- nvinfo : EIATTR_COOP_GROUP_INSTR_OFFSETS
	.align		4
.L_105:
        /*00bc*/ 	.byte	0x04, 0x28
        /*00be*/ 	.short	(.L_107 - .L_106)


	//   ....[0]....
.L_106:
        /*00c0*/ 	.word	0x00000350


	//   ....[1]....
        /*00c4*/ 	.word	0x000003e0


	//   ....[2]....
        /*00c8*/ 	.word	0x000003f0


	//   ....[3]....
        /*00cc*/ 	.word	0x00000460


	//   ....[4]....
        /*00d0*/ 	.word	0x000004d0


	//   ....[5]....
        /*00d4*/ 	.word	0x000004e0


	//   ....[6]....
        /*00d8*/ 	.word	0x00000540


	//   ....[7]....
        /*00dc*/ 	.word	0x000005d0


	//   ....[8]....
        /*00e0*/ 	.word	0x00000610


	//   ....[9]....
        /*00e4*/ 	.word	0x00000660


	//   ....[10]....
        /*00e8*/ 	.word	0x000006c0


	//   ....[11]....
        /*00ec*/ 	.word	0x00000700


	//   ....[12]....
        /*00f0*/ 	.word	0x00000760


	//   ....[13]....
        /*00f4*/ 	.word	0x000007b0


	//   ....[14]....
        /*00f8*/ 	.word	0x000007f0


	//   ....[15]....
        /*00fc*/ 	.word	0x00000850


	//   ....[16]....
        /*0100*/ 	.word	0x00000890


	//   ....[17]....
        /*0104*/ 	.word	0x000008b0


	//   ....[18]....
        /*0108*/ 	.word	0x00000900


	//   ....[19]....
        /*010c*/ 	.word	0x00000920


	//   ....[20]....
        /*0110*/ 	.word	0x00000990


	//   ....[21]....
        /*0114*/ 	.word	0x000009d0


	//   ....[22]....
        /*0118*/ 	.word	0x00000a00


	//   ....[23]....
        /*011c*/ 	.word	0x00000a50


	//   ....[24]....
        /*0120*/ 	.word	0x00000a70


	//   ....[25]....
        /*0124*/ 	.word	0x00000b00


	//   ....[26]....
        /*0128*/ 	.word	0x00000b20


	//   ....[27]....
        /*012c*/ 	.word	0x00000b40


	//   ....[28]....
        /*0130*/ 	.word	0x00000b50


	//   ....[29]....
        /*0134*/ 	.word	0x00000b70


	//   ....[30]....
        /*0138*/ 	.word	0x00000b90


	//   ....[31]....
        /*013c*/ 	.word	0x00000be0


	//----- nvinfo : EIATTR_VRC_CTA_INIT_COUNT
	.align		4
.L_107:
        /*0140*/ 	.byte	0x02, 0x4a
	.zero		1
	.zero		1


	//----- nvinfo : EIATTR_EXIT_INSTR_OFFSETS
	.align		4
        /*0144*/ 	.byte	0x04, 0x1c
        /*0146*/ 	.short	(.L_109 - .L_108)


	//   ....[0]....
.L_108:
        /*0148*/ 	.word	0x00000d10


	//----- nvinfo : EIATTR_CBANK_PARAM_SIZE
	.align		4
.L_109:
        /*014c*/ 	.byte	0x03, 0x19
        /*014e*/ 	.short	0x0010


	//----- nvinfo : EIATTR_PARAM_CBANK
	.align		4
        /*0150*/ 	.byte	0x04, 0x0a
        /*0152*/ 	.short	(.L_111 - .L_110)
	.align		4
.L_110:
        /*0154*/ 	.word	index@(.nv.constant0._Z12shuf_8192_16PKjPj)
        /*0158*/ 	.short	0x0380
        /*015a*/ 	.short	0x0010


	//----- nvinfo : EIATTR_SW_WAR
	.align		4
.L_111:
        /*015c*/ 	.byte	0x04, 0x36
        /*015e*/ 	.short	(.L_113 - .L_112)
.L_112:
        /*0160*/ 	.word	0x00000008
.L_113:


//--------------------- .nv.info._Z12shuf_8192_32PKjPj --------------------------
	.section	.nv.info._Z12shuf_8192_32PKjPj,"",@"SHT_CUDA_INFO"
	.sectionflags	@""
	.align	4


	//----- nvinfo : EIATTR_CUDA_API_VERSION
	.align		4
        /*0000*/ 	.byte	0x04, 0x37
        /*0002*/ 	.short	(.L_115 - .L_114)
.L_114:
        /*0004*/ 	.word	0x00000082


	//----- nvinfo : EIATTR_KPARAM_INFO
	.align		4
.L_115:
        /*0008*/ 	.byte	0x04, 0x17
        /*000a*/ 	.short	(.L_117 - .L_116)
.L_116:
        /*000c*/ 	.word	0x00000000
        /*0010*/ 	.short	0x0001
        /*0012*/ 	.short	0x0008
        /*0014*/ 	.byte	0x00, 0xf5, 0x21, 0x00


	//----- nvinfo : EIATTR_KPARAM_INFO
	.align		4
.L_117:
        /*0018*/ 	.byte	0x04, 0x17
        /*001a*/ 	.short	(.L_119 - .L_118)
.L_118:
        /*001c*/ 	.word	0x00000000
        /*0020*/ 	.short	0x0000
        /*0022*/ 	.short	0x0000
        /*0024*/ 	.byte	0x00, 0xf5, 0x21, 0x00


	//----- nvinfo : EIATTR_SPARSE_MMA_MASK
	.align		4
.L_119:
        /*0028*/ 	.byte	0x03, 0x50
        /*002a*/ 	.short	0x0000


	//----- nvinfo : EIATTR_MAXREG_COUNT
	.align		4
        /*002c*/ 	.byte	0x03, 0x1b
        /*002e*/ 	.short	0x00ff


	//----- nvinfo : EIATTR_NUM_BARRIERS
	.align		4
        /*0030*/ 	.byte	0x02, 0x4c
        /*0032*/ 	.byte	0x01
	.zero		1


	//----- nvinfo : EIATTR_MERCURY_ISA_VERSION
	.align		4
        /*0034*/ 	.byte	0x03, 0x5f
        /*0036*/ 	.short	0x0101


	//----- nvinfo : EIATTR_COOP_GROUP_MASK_REGIDS
	.align		4
        /*0038*/ 	.byte	0x04, 0x29
        /*003a*/ 	.short	(.L_121 - .L_120)


	//   ....[0]....
.L_120:
        /*003c*/ 	.word	0xffffffff


	//   ....[1]....
        /*0040*/ 	.word	0xffffffff


	//   ....[2]....
        /*0044*/ 	.word	0xffffffff


	//   ....[3]....
        /*0048*/ 	.word	0xffffffff


	//   ....[4]....
        /*004c*/ 	.word	0xffffffff


	//   ....[5]....
        /*0050*/ 	.word	0xffffffff


	//   ....[6]....
        /*0054*/ 	.word	0xffffffff


	//   ....[7]....
        /*0058*/ 	.word	0xffffffff


	//   ....[8]....
        /*005c*/ 	.word	0xffffffff


	//   ....[9]....
        /*0060*/ 	.word	0xffffffff


	//   ....[10]....
        /*0064*/ 	.word	0xffffffff


	//   ....[11]....
        /*0068*/ 	.word	0xffffffff


	//   ....[12]....
        /*006c*/ 	.word	0xffffffff


	//   ....[13]....
        /*0070*/ 	.word	0xffffffff


	//   ....[14]....
        /*0074*/ 	.word	0xffffffff


	//   ....[15]....
        /*0078*/ 	.word	0xffffffff


	//   ....[16]....
        /*007c*/ 	.word	0xffffffff


	//   ....[17]....
        /*0080*/ 	.word	0xffffffff


	//   ....[18]....
        /*0084*/ 	.word	0xffffffff


	//   ....[19]....
        /*0088*/ 	.word	0xffffffff


	//   ....[20]....
        /*008c*/ 	.word	0xffffffff


	//   ....[21]....
        /*0090*/ 	.word	0xffffffff


	//   ....[22]....
        /*0094*/ 	.word	0xffffffff


	//   ....[23]....
        /*0098*/ 	.word	0xffffffff


	//   ....[24]....
        /*009c*/ 	.word	0xffffffff


	//   ....[25]....
        /*00a0*/ 	.word	0xffffffff


	//   ....[26]....
        /*00a4*/ 	.word	0xffffffff


	//   ....[27]....
        /*00a8*/ 	.word	0xffffffff


	//   ....[28]....
        /*00ac*/ 	.word	0xffffffff


	//   ....[29]....
        /*00b0*/ 	.word	0xffffffff


	//   ....[30]....
        /*00b4*/ 	.word	0xffffffff


	//   ....[31]....
        /*00b8*/ 	.word	0xffffffff


	//----- nvinfo : EIATTR_COOP_GROUP_INSTR_OFFSETS
	.align		4
.L_121:
        /*00bc*/ 	.byte	0x04, 0x28
        /*00be*/ 	.short	(.L_123 - .L_122)


	//   ....[0]....
.L_122:
        /*00c0*/ 	.word	0x00000310


	//   ....[1]....
        /*00c4*/ 	.word	0x00000330


	//   ....[2]....
        /*00c8*/ 	.word	0x000003b0


	//   ....[3]....
        /*00cc*/ 	.word	0x00000420


	//   ....[4]....
        /*00d0*/ 	.word	0x00000440


	//   ....[5]....
        /*00d4*/ 	.word	0x000004a0


	//   ....[6]....
        /*00d8*/ 	.word	0x00000500


	//   ....[7]....
        /*00dc*/ 	.word	0x00000560


	//   ....[8]....
        /*00e0*/ 	.word	0x000005b0


	//   ....[9]....
        /*00e4*/ 	.word	0x000005f0


	//   ....[10]....
        /*00e8*/ 	.word	0x00000650


	//   ....[11]....
        /*00ec*/ 	.word	0x000006a0


	//   ....[12]....
        /*00f0*/ 	.word	0x000006e0


	//   ....[13]....
        /*00f4*/ 	.word	0x00000740


	//   ....[14]....
        /*00f8*/ 	.word	0x00000790


	//   ....[15]....
        /*00fc*/ 	.word	0x000007b0


	//   ....[16]....
        /*0100*/ 	.word	0x00000810


	//   ....[17]....
        /*0104*/ 	.word	0x00000850


	//   ....[18]....
        /*0108*/ 	.word	0x00000890


	//   ....[19]....
        /*010c*/ 	.word	0x000008b0


	//   ....[20]....
        /*0110*/ 	.word	0x00000900


	//   ....[21]....
        /*0114*/ 	.word	0x00000920


	//   ....[22]....
        /*0118*/ 	.word	0x00000990


	//   ....[23]....
        /*011c*/ 	.word	0x000009d0


	//   ....[24]....
        /*0120*/ 	.word	0x000009f0


	//   ....[25]....
        /*0124*/ 	.word	0x00000a80


	//   ....[26]....
        /*0128*/ 	.word	0x00000aa0


	//   ....[27]....
        /*012c*/ 	.word	0x00000ac0


	//   ....[28]....
        /*0130*/ 	.word	0x00000ad0


	//   ....[29]....
        /*0134*/ 	.word	0x00000af0


	//   ....[30]....
        /*0138*/ 	.word	0x00000b10


	//   ....[31]....
        /*013c*/ 	.word	0x00000b70


	//----- nvinfo : EIATTR_VRC_CTA_INIT_COUNT
	.align		4
.L_123:
        /*0140*/ 	.byte	0x02, 0x4a
	.zero		1
	.zero		1


	//----- nvinfo : EIATTR_EXIT_INSTR_OFFSETS
	.align		4
        /*0144*/ 	.byte	0x04, 0x1c
        /*0146*/ 	.short	(.L_125 - .L_124)


	//   ....[0]....
.L_124:
        /*0148*/ 	.word	0x00000bd0


	//----- nvinfo : EIATTR_CBANK_PARAM_SIZE
	.align		4
.L_125:
        /*014c*/ 	.byte	0x03, 0x19
        /*014e*/ 	.short	0x0010


	//----- nvinfo : EIATTR_PARAM_CBANK
	.align		4
        /*0150*/ 	.byte	0x04, 0x0a
        /*0152*/ 	.short	(.L_127 - .L_126)
	.align		4
.L_126:
        /*0154*/ 	.word	index@(.nv.constant0._Z12shuf_8192_32PKjPj)
        /*0158*/ 	.short	0x0380
        /*015a*/ 	.short	0x0010


	//----- nvinfo : EIATTR_SW_WAR
	.align		4
.L_127:
        /*015c*/ 	.byte	0x04, 0x36
        /*015e*/ 	.short	(.L_129 - .L_128)
.L_128:
        /*0160*/ 	.word	0x00000008
.L_129:


//--------------------- .nv.info._Z9copybytesPhjS_j --------------------------
	.section	.nv.info._Z9copybytesPhjS_j,"",@"SHT_CUDA_INFO"
	.sectionflags	@""
	.align	4


	//----- nvinfo : EIATTR_CUDA_API_VERSION
	.align		4
        /*0000*/ 	.byte	0x04, 0x37
        /*0002*/ 	.short	(.L_131 - .L_130)
.L_130:
        /*0004*/ 	.word	0x00000082


	//----- nvinfo : EIATTR_KPARAM_INFO
	.align		4
.L_131:
        /*0008*/ 	.byte	0x04, 0x17
        /*000a*/ 	.short	(.L_133 - .L_132)
.L_132:
        /*000c*/ 	.word	0x00000000
        /*0010*/ 	.short	0x0003
        /*0012*/ 	.short	0x0018
        /*0014*/ 	.byte	0x00, 0xf0, 0x11, 0x00


	//----- nvinfo : EIATTR_KPARAM_INFO
	.align		4
.L_133:
        /*0018*/ 	.byte	0x04, 0x17
        /*001a*/ 	.short	(.L_135 - .L_134)
.L_134:
        /*001c*/ 	.word	0x00000000
        /*0020*/ 	.short	0x0002
        /*0022*/ 	.short	0x0010
        /*0024*/ 	.byte	0x00, 0xf5, 0x21, 0x00


	//----- nvinfo : EIATTR_KPARAM_INFO
	.align		4
.L_135:
        /*0028*/ 	.byte	0x04, 0x17
        /*002a*/ 	.short	(.L_137 - .L_136)
.L_136:
        /*002c*/ 	.word	0x00000000
        /*0030*/ 	.short	0x0001
        /*0032*/ 	.short	0x0008
        /*0034*/ 	.byte	0x00, 0xf0, 0x11, 0x00


	//----- nvinfo : EIATTR_KPARAM_INFO
	.align		4
.L_137:
        /*0038*/ 	.byte	0x04, 0x17
        /*003a*/ 	.short	(.L_139 - .L_138)
.L_138:
        /*003c*/ 	.word	0x00000000
        /*0040*/ 	.short	0x0000
        /*0042*/ 	.short	0x0000
        /*0044*/ 	.byte	0x00, 0xf5, 0x21, 0x00


	//----- nvinfo : EIATTR_SPARSE_MMA_MASK
	.align		4
.L_139:
        /*0048*/ 	.byte	0x03, 0x50
        /*004a*/ 	.short	0x0000


	//----- nvinfo : EIATTR_MAXREG_COUNT
	.align		4
        /*004c*/ 	.byte	0x03, 0x1b
        /*004e*/ 	.short	0x00ff


	//----- nvinfo : EIATTR_MERCURY_ISA_VERSION
	.align		4
        /*0050*/ 	.byte	0x03, 0x5f
        /*0052*/ 	.short	0x0101


	//----- nvinfo : EIATTR_VRC_CTA_INIT_COUNT
	.align		4
        /*0054*/ 	.byte	0x02, 0x4a
	.zero		1
	.zero		1


	//----- nvinfo : EIATTR_EXIT_INSTR_OFFSETS
	.align		4
        /*0058*/ 	.byte	0x04, 0x1c
        /*005a*/ 	.short	(.L_141 - .L_140)


	//   ....[0]....
.L_140:
        /*005c*/ 	.word	0x000000f0


	//----- nvinfo : EIATTR_CBANK_PARAM_SIZE
	.align		4
.L_141:
        /*0060*/ 	.byte	0x03, 0x19
        /*0062*/ 	.short	0x001c


	//----- nvinfo : EIATTR_PARAM_CBANK
	.align		4
        /*0064*/ 	.byte	0x04, 0x0a
        /*0066*/ 	.short	(.L_143 - .L_142)
	.align		4
.L_142:
        /*0068*/ 	.word	index@(.nv.constant0._Z9copybytesPhjS_j)
        /*006c*/ 	.short	0x0380
        /*006e*/ 	.short	0x001c


	//----- nvinfo : EIATTR_SW_WAR
	.align		4
.L_143:
        /*0070*/ 	.byte	0x04, 0x36
        /*0072*/ 	.short	(.L_145 - .L_144)
.L_144:
        /*0074*/ 	.word	0x00000008
.L_145:


//--------------------- .nv.callgraph             --------------------------
	.section	.nv.callgraph,"",@"SHT_CUDA_CALLGRAPH"
	.align	4
	.sectionentsize	8
	.align		4
        /*0000*/ 	.word	0x00000000
	.align		4
        /*0004*/ 	.word	0xffffffff
	.align		4
        /*0008*/ 	.word	0x00000000
	.align		4
        /*000c*/ 	.word	0xfffffffe
	.align		4
        /*0010*/ 	.word	0x00000000
	.align		4
        /*0014*/ 	.word	0xfffffffd
	.align		4
        /*0018*/ 	.word	0x00000000
	.align		4
        /*001c*/ 	.word	0xfffffffc


//--------------------- .nv.constant2._Z11shuf_8192_8PKjPj --------------------------
	.section	.nv.constant2._Z11shuf_8192_8PKjPj,"a",@progbits
	.sectionflags	@""
	.align	4
.nv.constant2._Z11shuf_8192_8PKjPj:
        /*0000*/ 	.byte	0x90, 0x0d, 0x00, 0x00, 0xa0, 0x0c, 0x00, 0x00, 0xb0, 0x10, 0x00, 0x00, 0xd0, 0x0f, 0x00, 0x00
        /*0010*/ 	.byte	0xe0, 0x0e, 0x00, 0x00, 0xb0, 0x10, 0x00, 0x00


//--------------------- .text._Z18simple_shuffle_endPKhPhjjjj --------------------------
	.section	.text._Z18simple_shuffle_endPKhPhjjjj,"ax",@progbits
	.align	128
        .global         _Z18simple_shuffle_endPKhPhjjjj
        .type           _Z18simple_shuffle_endPKhPhjjjj,@function
        .size           _Z18simple_shuffle_endPKhPhjjjj,(.L_x_43 - _Z18simple_shuffle_endPKhPhjjjj)
        .other          _Z18simple_shuffle_endPKhPhjjjj,@"STO_CUDA_ENTRY STV_DEFAULT"
_Z18simple_shuffle_endPKhPhjjjj:
.text._Z18simple_shuffle_endPKhPhjjjj:
[----:B------:R-:W-:Y:S08]  /*0000*/  LDC R1, c[0x0][0x37c] ;  /* 0x0000df00ff017b82 */ /* 0x000ff00000000800 */
[----:B------:R-:W0:Y:S01]  /*0010*/  LDC R3, c[0x0][0x398] ;  /* 0x0000e600ff037b82 */ /* 0x000e220000000800 */
[----:B------:R-:W1:Y:S01]  /*0020*/  S2R R13, SR_TID.X ;  /* 0x00000000000d7919 */ /* 0x000e620000002100 */
[----:B------:R-:W-:Y:S06]  /*0030*/  BSSY.RECONVERGENT B0, `(.L_x_0) ;  /* 0x000006a000007945 */ /* 0x000fec0003800200 */
[----:B------:R-:W2:Y:S08]  /*0040*/  LDC.64 R6, c[0x0][0x390] ;  /* 0x0000e400ff067b82 */ /* 0x000eb00000000a00 */
[----:B------:R-:W1:Y:S01]  /*0050*/  S2UR UR4, SR_CTAID.X ;  /* 0x00000000000479c3 */ /* 0x000e620000002500 */
[----:B0-----:R-:W0:Y:S01]  /*0060*/  I2F.U32.RP R0, R3 ;  /* 0x0000000300007306 */ /* 0x001e220000209000 */
[----:B------:R-:W-:-:S06]  /*0070*/  ISETP.NE.U32.AND P3, PT, R3, RZ, PT ;  /* 0x000000ff0300720c */ /* 0x000fcc0003f65070 */
[----:B------:R-:W1:Y:S01]  /*0080*/  LDC R14, c[0x0][0x360] ;  /* 0x0000d800ff0e7b82 */ /* 0x000e620000000800 */
[----:B--2---:R-:W2:Y:S01]  /*0090*/  I2F.U32.RP R8, R6 ;  /* 0x0000000600087306 */ /* 0x004ea20000209000 */
[----:B------:R-:W-:-:S07]  /*00a0*/  LOP3.LUT R17, RZ, R6, RZ, 0x33, !PT ;  /* 0x00000006ff117212 */ /* 0x000fce00078e33ff */
[----:B0-----:R-:W0:Y:S08]  /*00b0*/  MUFU.RCP R0, R0 ;  /* 0x0000000000007308 */ /* 0x001e300000001000 */
[----:B--2---:R-:W-:Y:S01]  /*00c0*/  MUFU.RCP R8, R8 ;  /* 0x0000000800087308 */ /* 0x004fe20000001000 */
[----:B0-----:R-:W-:-:S07]  /*00d0*/  VIADD R4, R0, 0xffffffe ;  /* 0x0ffffffe00047836 */ /* 0x001fce0000000000 */
[----:B------:R0:W2:Y:S02]  /*00e0*/  F2I.FTZ.U32.TRUNC.NTZ R5, R4 ;  /* 0x0000000400057305 */ /* 0x0000a4000021f000 */
[----:B0-----:R-:W-:Y:S02]  /*00f0*/  IMAD.MOV.U32 R4, RZ, RZ, RZ ;  /* 0x000000ffff047224 */ /* 0x001fe400078e00ff */
[----:B--2---:R-:W-:-:S04]  /*0100*/  IMAD.MOV R2, RZ, RZ, -R5 ;  /* 0x000000ffff027224 */ /* 0x004fc800078e0a05 */
[----:B------:R-:W-:-:S04]  /*0110*/  IMAD R9, R2, R3, RZ ;  /* 0x0000000302097224 */ /* 0x000fc800078e02ff */
[----:B------:R-:W-:-:S04]  /*0120*/  IMAD.HI.U32 R9, R5, R9, R4 ;  /* 0x0000000905097227 */ /* 0x000fc800078e0004 */
[----:B------:R-:W-:Y:S02]  /*0130*/  VIADD R4, R8, 0xffffffe ;  /* 0x0ffffffe08047836 */ /* 0x000fe40000000000 */
[----:B------:R-:W-:-:S04]  /*0140*/  IMAD.HI.U32 R5, R9, R6, RZ ;  /* 0x0000000609057227 */ /* 0x000fc800078e00ff */
[----:B------:R-:W-:Y:S02]  /*0150*/  IMAD.MOV R2, RZ, RZ, -R5 ;  /* 0x000000ffff027224 */ /* 0x000fe400078e0a05 */
[----:B-1----:R-:W-:Y:S01]  /*0160*/  IMAD R8, R14, UR4, R13 ;  /* 0x000000040e087c24 */ /* 0x002fe2000f8e020d */
[----:B------:R-:W0:Y:S01]  /*0170*/  LDCU UR4, c[0x0][0x390] ;  /* 0x00007200ff0477ac */ /* 0x000e220008000800 */
[----:B------:R-:W-:-:S05]  /*0180*/  IMAD R0, R3, R2, R6 ;  /* 0x0000000203007224 */ /* 0x000fca00078e0206 */
[----:B------:R-:W-:-:S13]  /*0190*/  ISETP.GE.U32.AND P0, PT, R0, R3, PT ;  /* 0x000000030000720c */ /* 0x000fda0003f06070 */
[----:B------:R-:W-:Y:S02]  /*01a0*/  @P0 IMAD.IADD R0, R0, 0x1, -R3 ;  /* 0x0000000100000824 */ /* 0x000fe400078e0a03 */
[----:B------:R-:W-:-:S03]  /*01b0*/  @P0 VIADD R5, R5, 0x1 ;  /* 0x0000000105050836 */ /* 0x000fc60000000000 */
[-C--:B------:R-:W-:Y:S02]  /*01c0*/  ISETP.GE.U32.AND P1, PT, R0, R3.reuse, PT ;  /* 0x000000030000720c */ /* 0x080fe40003f26070 */
[----:B------:R-:W-:-:S11]  /*01d0*/  LOP3.LUT R0, RZ, R3, RZ, 0x33, !PT ;  /* 0x00000003ff007212 */ /* 0x000fd600078e33ff */
[----:B------:R-:W-:-:S05]  /*01e0*/  @P1 VIADD R5, R5, 0x1 ;  /* 0x0000000105051836 */ /* 0x000fca0000000000 */
[----:B------:R-:W-:Y:S02]  /*01f0*/  SEL R2, R0, R5, !P3 ;  /* 0x0000000500027207 */ /* 0x000fe40005800000 */
[----:B------:R1:W2:Y:S03]  /*0200*/  F2I.FTZ.U32.TRUNC.NTZ R5, R4 ;  /* 0x0000000400057305 */ /* 0x0002a6000021f000 */
[----:B------:R-:W-:-:S05]  /*0210*/  IMAD.MOV R13, RZ, RZ, -R2 ;  /* 0x000000ffff0d7224 */ /* 0x000fca00078e0a02 */
[----:B------:R-:W3:Y:S01]  /*0220*/  I2F.U32.RP R12, R2 ;  /* 0x00000002000c7306 */ /* 0x000ee20000209000 */
[----:B-1----:R-:W-:Y:S02]  /*0230*/  IMAD.MOV.U32 R4, RZ, RZ, RZ ;  /* 0x000000ffff047224 */ /* 0x002fe400078e00ff */
[----:B--2---:R-:W-:-:S04]  /*0240*/  IMAD.MOV R15, RZ, RZ, -R5 ;  /* 0x000000ffff0f7224 */ /* 0x004fc800078e0a05 */
[----:B------:R-:W-:Y:S01]  /*0250*/  IMAD R15, R15, R6, RZ ;  /* 0x000000060f0f7224 */ /* 0x000fe200078e02ff */
[----:B---3--:R-:W1:Y:S03]  /*0260*/  MUFU.RCP R12, R12 ;  /* 0x0000000c000c7308 */ /* 0x008e660000001000 */
[----:B------:R-:W-:-:S04]  /*0270*/  IMAD.HI.U32 R4, R5, R15, R4 ;  /* 0x0000000f05047227 */ /* 0x000fc800078e0004 */
[----:B------:R-:W-:Y:S02]  /*0280*/  IMAD R5, R8, R3, RZ ;  /* 0x0000000308057224 */ /* 0x000fe400078e02ff */
[----:B-1----:R-:W-:Y:S02]  /*0290*/  VIADD R10, R12, 0xffffffe ;  /* 0x0ffffffe0c0a7836 */ /* 0x002fe40000000000 */
[C---:B------:R-:W-:Y:S02]  /*02a0*/  IMAD.HI.U32 R12, R4.reuse, R5, RZ ;  /* 0x00000005040c7227 */ /* 0x040fe400078e00ff */
[----:B------:R1:W2:Y:S02]  /*02b0*/  F2I.FTZ.U32.TRUNC.NTZ R11, R10 ;  /* 0x0000000a000b7305 */ /* 0x0002a4000021f000 */
[----:B------:R-:W-:-:S04]  /*02c0*/  IMAD.HI.U32 R4, R4, R7, RZ ;  /* 0x0000000704047227 */ /* 0x000fc800078e00ff */
[----:B------:R-:W-:Y:S02]  /*02d0*/  IMAD.MOV R14, RZ, RZ, -R12 ;  /* 0x000000ffff0e7224 */ /* 0x000fe400078e0a0c */
[----:B------:R-:W-:Y:S02]  /*02e0*/  IMAD.MOV R15, RZ, RZ, -R4 ;  /* 0x000000ffff0f7224 */ /* 0x000fe400078e0a04 */
[----:B-1----:R-:W-:Y:S02]  /*02f0*/  IMAD.MOV.U32 R10, RZ, RZ, RZ ;  /* 0x000000ffff0a7224 */ /* 0x002fe400078e00ff */
[----:B------:R-:W-:Y:S02]  /*0300*/  IMAD R15, R6, R15, R7 ;  /* 0x0000000f060f7224 */ /* 0x000fe400078e0207 */
[----:B--2---:R-:W-:-:S03]  /*0310*/  IMAD R13, R13, R11, RZ ;  /* 0x0000000b0d0d7224 */ /* 0x004fc600078e02ff */
[----:B------:R-:W-:Y:S01]  /*0320*/  ISETP.GE.U32.AND P5, PT, R15, R6, PT ;  /* 0x000000060f00720c */ /* 0x000fe20003fa6070 */
[----:B------:R-:W-:-:S04]  /*0330*/  IMAD.HI.U32 R13, R11, R13, R10 ;  /* 0x0000000d0b0d7227 */ /* 0x000fc800078e000a */
[----:B------:R-:W-:Y:S02]  /*0340*/  IMAD R11, R6, R14, R5 ;  /* 0x0000000e060b7224 */ /* 0x000fe400078e0205 */
[----:B------:R-:W-:-:S03]  /*0350*/  IMAD.HI.U32 R13, R13, R8, RZ ;  /* 0x000000080d0d7227 */ /* 0x000fc600078e00ff */
[-C--:B------:R-:W-:Y:S01]  /*0360*/  ISETP.GE.U32.AND P4, PT, R11, R6.reuse, PT ;  /* 0x000000060b00720c */ /* 0x080fe20003f86070 */
[----:B------:R-:W-:Y:S02]  /*0370*/  IMAD.MOV R13, RZ, RZ, -R13 ;  /* 0x000000ffff0d7224 */ /* 0x000fe400078e0a0d */
[----:B------:R-:W-:Y:S02]  /*0380*/  @P5 IMAD.IADD R15, R15, 0x1, -R6 ;  /* 0x000000010f0f5824 */ /* 0x000fe400078e0a06 */
[----:B------:R-:W-:Y:S02]  /*0390*/  IMAD R7, R2, R13, R8 ;  /* 0x0000000d02077224 */ /* 0x000fe400078e0208 */
[----:B------:R-:W-:Y:S01]  /*03a0*/  @P5 VIADD R4, R4, 0x1 ;  /* 0x0000000104045836 */ /* 0x000fe20000000000 */
[----:B------:R-:W-:Y:S01]  /*03b0*/  ISETP.GE.U32.AND P2, PT, R15, R6, PT ;  /* 0x000000060f00720c */ /* 0x000fe20003f46070 */
[----:B------:R-:W-:Y:S01]  /*03c0*/  IMAD.SHL.U32 R8, R3, 0x8, RZ ;  /* 0x0000000803087824 */ /* 0x000fe200078e00ff */
[----:B------:R-:W-:-:S03]  /*03d0*/  ISETP.GE.U32.AND P1, PT, R7, R2, PT ;  /* 0x000000020700720c */ /* 0x000fc60003f26070 */
[----:B------:R-:W-:Y:S02]  /*03e0*/  @P4 IMAD.IADD R11, R11, 0x1, -R6 ;  /* 0x000000010b0b4824 */ /* 0x000fe400078e0a06 */
[----:B------:R-:W-:-:S03]  /*03f0*/  @P4 VIADD R12, R12, 0x1 ;  /* 0x000000010c0c4836 */ /* 0x000fc60000000000 */
[----:B------:R-:W-:-:S03]  /*0400*/  ISETP.GE.U32.AND P0, PT, R11, R6, PT ;  /* 0x000000060b00720c */ /* 0x000fc60003f06070 */
[----:B------:R-:W-:Y:S02]  /*0410*/  @P2 VIADD R4, R4, 0x1 ;  /* 0x0000000104042836 */ /* 0x000fe40000000000 */
[----:B------:R-:W-:Y:S01]  /*0420*/  @P1 IMAD.IADD R7, R7, 0x1, -R2 ;  /* 0x0000000107071824 */ /* 0x000fe200078e0a02 */
[----:B------:R-:W-:-:S04]  /*0430*/  ISETP.NE.U32.AND P1, PT, R6, RZ, PT ;  /* 0x000000ff0600720c */ /* 0x000fc80003f25070 */
[----:B------:R-:W-:Y:S02]  /*0440*/  SEL R4, R17, R4, !P1 ;  /* 0x0000000411047207 */ /* 0x000fe40004800000 */
[----:B------:R-:W-:Y:S01]  /*0450*/  ISETP.GE.U32.AND P4, PT, R7, R2, PT ;  /* 0x000000020700720c */ /* 0x000fe20003f86070 */
[----:B------:R-:W-:Y:S01]  /*0460*/  @P0 VIADD R12, R12, 0x1 ;  /* 0x000000010c0c0836 */ /* 0x000fe20000000000 */
[----:B------:R-:W-:-:S04]  /*0470*/  ISETP.NE.U32.AND P0, PT, R2, RZ, PT ;  /* 0x000000ff0200720c */ /* 0x000fc80003f05070 */
[----:B------:R-:W-:-:S04]  /*0480*/  SEL R11, R17, R12, !P1 ;  /* 0x0000000c110b7207 */ /* 0x000fc80004800000 */
[----:B------:R-:W-:-:S03]  /*0490*/  ISETP.NE.AND P5, PT, R11, R4, PT ;  /* 0x000000040b00720c */ /* 0x000fc60003fa5270 */
[----:B------:R-:W-:Y:S02]  /*04a0*/  @P4 IMAD.IADD R7, R7, 0x1, -R2 ;  /* 0x0000000107074824 */ /* 0x000fe400078e0a02 */
[----:B------:R-:W-:Y:S01]  /*04b0*/  @!P0 LOP3.LUT R7, RZ, R2, RZ, 0x33, !PT ;  /* 0x00000002ff078212 */ /* 0x000fe200078e33ff */
[----:B0-----:R-:W-:Y:S01]  /*04c0*/  IMAD.U32 R2, RZ, RZ, UR4 ;  /* 0x00000004ff027e24 */ /* 0x001fe2000f8e00ff */
[----:B------:R-:W-:-:S06]  /*04d0*/  PLOP3.LUT P0, PT, PT, PT, PT, 0x80, 0x8 ;  /* 0x000000000008781c */ /* 0x000fcc0003f0f070 */
[----:B------:R-:W-:Y:S07]  /*04e0*/  @P5 BRA `(.L_x_1) ;  /* 0x0000000000785947 */ /* 0x000fee0003800000 */
[----:B------:R-:W0:Y:S01]  /*04f0*/  I2F.U32.RP R10, R8 ;  /* 0x00000008000a7306 */ /* 0x000e220000209000 */
[----:B------:R-:W-:Y:S02]  /*0500*/  IMAD.MOV R19, RZ, RZ, -R8 ;  /* 0x000000ffff137224 */ /* 0x000fe400078e0a08 */
[----:B------:R-:W-:-:S05]  /*0510*/  IMAD.IADD R2, R15, 0x1, -R6 ;  /* 0x000000010f027824 */ /* 0x000fca00078e0a06 */
[----:B------:R-:W-:Y:S02]  /*0520*/  @P1 SEL R17, R2, R15, P2 ;  /* 0x0000000f02111207 */ /* 0x000fe40001000000 */
[----:B------:R-:W-:Y:S01]  /*0530*/  ISETP.NE.U32.AND P1, PT, R8, RZ, PT ;  /* 0x000000ff0800720c */ /* 0x000fe20003f25070 */
[----:B0-----:R-:W0:Y:S02]  /*0540*/  MUFU.RCP R10, R10 ;  /* 0x0000000a000a7308 */ /* 0x001e240000001000 */
[----:B0-----:R-:W-:-:S06]  /*0550*/  VIADD R12, R10, 0xffffffe ;  /* 0x0ffffffe0a0c7836 */ /* 0x001fcc0000000000 */
[----:B------:R0:W1:Y:S02]  /*0560*/  F2I.FTZ.U32.TRUNC.NTZ R13, R12 ;  /* 0x0000000c000d7305 */ /* 0x000064000021f000 */
[----:B0-----:R-:W-:Y:S02]  /*0570*/  IMAD.MOV.U32 R12, RZ, RZ, RZ ;  /* 0x000000ffff0c7224 */ /* 0x001fe400078e00ff */
[----:B-1----:R-:W-:-:S04]  /*0580*/  IMAD R19, R19, R13, RZ ;  /* 0x0000000d13137224 */ /* 0x002fc800078e02ff */
[----:B------:R-:W-:-:S06]  /*0590*/  IMAD.HI.U32 R14, R13, R19, R12 ;  /* 0x000000130d0e7227 */ /* 0x000fcc00078e000c */
[----:B------:R-:W-:-:S04]  /*05a0*/  IMAD.HI.U32 R14, R14, R17, RZ ;  /* 0x000000110e0e7227 */ /* 0x000fc800078e00ff */
[----:B------:R-:W-:-:S04]  /*05b0*/  IMAD.MOV R14, RZ, RZ, -R14 ;  /* 0x000000ffff0e7224 */ /* 0x000fc800078e0a0e */
[----:B------:R-:W-:-:S05]  /*05c0*/  IMAD R13, R8, R14, R17 ;  /* 0x0000000e080d7224 */ /* 0x000fca00078e0211 */
[----:B------:R-:W-:-:S13]  /*05d0*/  ISETP.GE.U32.AND P0, PT, R13, R8, PT ;  /* 0x000000080d00720c */ /* 0x000fda0003f06070 */
[----:B------:R-:W-:-:S05]  /*05e0*/  @P0 IMAD.IADD R13, R13, 0x1, -R8 ;  /* 0x000000010d0d0824 */ /* 0x000fca00078e0a08 */
[----:B------:R-:W-:-:S13]  /*05f0*/  ISETP.GE.U32.AND P0, PT, R13, R8, PT ;  /* 0x000000080d00720c */ /* 0x000fda0003f06070 */
[----:B------:R-:W-:Y:S01]  /*0600*/  @P0 IMAD.IADD R13, R13, 0x1, -R8 ;  /* 0x000000010d0d0824 */ /* 0x000fe200078e0a08 */
[----:B------:R-:W-:-:S05]  /*0610*/  @!P1 LOP3.LUT R13, RZ, R8, RZ, 0x33, !PT ;  /* 0x00000008ff0d9212 */ /* 0x000fca00078e33ff */
[----:B------:R-:W-:-:S04]  /*0620*/  IMAD.IADD R2, R17, 0x1, -R13 ;  /* 0x0000000111027824 */ /* 0x000fc800078e0a0d */
[----:B------:R-:W-:-:S04]  /*0630*/  IMAD.HI.U32 R9, R9, R2, RZ ;  /* 0x0000000209097227 */ /* 0x000fc800078e00ff */
[----:B------:R-:W-:-:S04]  /*0640*/  IMAD.MOV R10, RZ, RZ, -R9 ;  /* 0x000000ffff0a7224 */ /* 0x000fc800078e0a09 */
[----:B------:R-:W-:-:S05]  /*0650*/  IMAD R10, R3, R10, R2 ;  /* 0x0000000a030a7224 */ /* 0x000fca00078e0202 */
[----:B------:R-:W-:-:S13]  /*0660*/  ISETP.GE.U32.AND P0, PT, R10, R3, PT ;  /* 0x000000030a00720c */ /* 0x000fda0003f06070 */
[----:B------:R-:W-:Y:S02]  /*0670*/  @P0 IMAD.IADD R10, R10, 0x1, -R3 ;  /* 0x000000010a0a0824 */ /* 0x000fe400078e0a03 */
[----:B------:R-:W-:-:S03]  /*0680*/  @P0 VIADD R9, R9, 0x1 ;  /* 0x0000000109090836 */ /* 0x000fc60000000000 */
[----:B------:R-:W-:-:S13]  /*0690*/  ISETP.GE.U32.AND P1, PT, R10, R3, PT ;  /* 0x000000030a00720c */ /* 0x000fda0003f26070 */
[----:B------:R-:W-:-:S05]  /*06a0*/  @P1 VIADD R9, R9, 0x1 ;  /* 0x0000000109091836 */ /* 0x000fca0000000000 */
[----:B------:R-:W-:-:S04]  /*06b0*/  SEL R0, R0, R9, !P3 ;  /* 0x0000000900007207 */ /* 0x000fc80005800000 */
[----:B------:R-:W-:-:S13]  /*06c0*/  ISETP.LT.U32.AND P0, PT, R7, R0, PT ;  /* 0x000000000700720c */ /* 0x000fda0003f01070 */
.L_x_1:
[----:B------:R-:W-:Y:S05]  /*06d0*/  BSYNC.RECONVERGENT B0 ;  /* 0x0000000000007941 */ /* 0x000fea0003800200 */
.L_x_0:
[----:B------:R-:W-:-:S13]  /*06e0*/  ISETP.GT.U32.OR P0, PT, R11, R4, !P0 ;  /* 0x000000040b00720c */ /* 0x000fda0004704470 */
[----:B------:R-:W-:Y:S05]  /*06f0*/  @P0 EXIT ;  /* 0x000000000000094d */ /* 0x000fea0003800000 */
[----:B------:R-:W0:Y:S01]  /*0700*/  I2F.U32.RP R4, R8 ;  /* 0x0000000800047306 */ /* 0x000e220000209000 */
[----:B------:R-:W-:Y:S01]  /*0710*/  IMAD.MOV R9, RZ, RZ, -R8 ;  /* 0x000000ffff097224 */ /* 0x000fe200078e0a08 */
[----:B------:R-:W1:Y:S01]  /*0720*/  LDCU UR4, c[0x0][0x39c] ;  /* 0x00007380ff0477ac */ /* 0x000e620008000800 */
[----:B------:R-:W-:Y:S01]  /*0730*/  IMAD R6, R11, R6, RZ ;  /* 0x000000060b067224 */ /* 0x000fe200078e02ff */
[----:B------:R-:W-:Y:S01]  /*0740*/  ISETP.NE.U32.AND P0, PT, R8, RZ, PT ;  /* 0x000000ff0800720c */ /* 0x000fe20003f05070 */
[----:B------:R-:W2:Y:S01]  /*0750*/  LDCU.64 UR6, c[0x0][0x380] ;  /* 0x00007000ff0677ac */ /* 0x000ea20008000a00 */
[----:B------:R-:W3:Y:S02]  /*0760*/  LDCU.64 UR8, c[0x0][0x358] ;  /* 0x00006b00ff0877ac */ /* 0x000ee40008000a00 */
[----:B0-----:R-:W0:Y:S02]  /*0770*/  MUFU.RCP R4, R4 ;  /* 0x0000000400047308 */ /* 0x001e240000001000 */
[----:B0-----:R-:W-:-:S06]  /*0780*/  VIADD R12, R4, 0xffffffe ;  /* 0x0ffffffe040c7836 */ /* 0x001fcc0000000000 */
[----:B------:R0:W4:Y:S02]  /*0790*/  F2I.FTZ.U32.TRUNC.NTZ R13, R12 ;  /* 0x0000000c000d7305 */ /* 0x000124000021f000 */
[----:B0-----:R-:W-:Y:S02]  /*07a0*/  IMAD.MOV.U32 R12, RZ, RZ, RZ ;  /* 0x000000ffff0c7224 */ /* 0x001fe400078e00ff */
[----:B----4-:R-:W-:-:S04]  /*07b0*/  IMAD R9, R9, R13, RZ ;  /* 0x0000000d09097224 */ /* 0x010fc800078e02ff */
[----:B------:R-:W-:-:S04]  /*07c0*/  IMAD.HI.U32 R9, R13, R9, R12 ;  /* 0x000000090d097227 */ /* 0x000fc800078e000c */
[----:B------:R-:W-:Y:S02]  /*07d0*/  IMAD.MOV.U32 R13, RZ, RZ, RZ ;  /* 0x000000ffff0d7224 */ /* 0x000fe400078e00ff */
[----:B------:R-:W-:-:S04]  /*07e0*/  IMAD.HI.U32 R0, R9, R2, RZ ;  /* 0x0000000209007227 */ /* 0x000fc800078e00ff */
[----:B------:R-:W-:-:S04]  /*07f0*/  IMAD.MOV R9, RZ, RZ, -R0 ;  /* 0x000000ffff097224 */ /* 0x000fc800078e0a00 */
[C---:B------:R-:W-:Y:S01]  /*0800*/  IMAD R9, R8.reuse, R9, R2 ;  /* 0x0000000908097224 */ /* 0x040fe200078e0202 */
[----:B------:R-:W-:-:S04]  /*0810*/  VIMNMX.U32 R2, PT, PT, R8, 0x1, !PT ;  /* 0x0000000108027848 */ /* 0x000fc80007fe0000 */
[----:B------:R-:W-:Y:S02]  /*0820*/  ISETP.GE.U32.AND P1, PT, R9, R8, PT ;  /* 0x000000080900720c */ /* 0x000fe40003f26070 */
[----:B------:R-:W-:-:S11]  /*0830*/  LOP3.LUT R4, R2, 0x9, RZ, 0xc0, !PT ;  /* 0x0000000902047812 */ /* 0x000fd600078ec0ff */
[----:B------:R-:W-:Y:S02]  /*0840*/  @P1 IMAD.IADD R9, R9, 0x1, -R8 ;  /* 0x0000000109091824 */ /* 0x000fe400078e0a08 */
[----:B------:R-:W-:-:S03]  /*0850*/  @P1 VIADD R0, R0, 0x1 ;  /* 0x0000000100001836 */ /* 0x000fc60000000000 */
[----:B------:R-:W-:Y:S02]  /*0860*/  ISETP.GE.U32.AND P2, PT, R9, R8, PT ;  /* 0x000000080900720c */ /* 0x000fe40003f46070 */
[----:B------:R-:W-:-:S04]  /*0870*/  SHF.R.U32.HI R9, RZ, 0x3, R7 ;  /* 0x00000003ff097819 */ /* 0x000fc80000011607 */
[----:B-1----:R-:W-:-:S04]  /*0880*/  IADD3 R6, P1, P3, R9, UR4, R6 ;  /* 0x0000000409067c10 */ /* 0x002fc8000fb3e006 */
[----:B------:R-:W-:Y:S02]  /*0890*/  IADD3.X R11, PT, PT, RZ, RZ, RZ, P1, P3 ;  /* 0x000000ffff0b7210 */ /* 0x000fe40000fe64ff */
[----:B------:R-:W-:Y:S01]  /*08a0*/  ISETP.GE.U32.AND P1, PT, R8, 0x10, PT ;  /* 0x000000100800780c */ /* 0x000fe20003f26070 */
[----:B------:R-:W-:Y:S01]  /*08b0*/  @P2 VIADD R0, R0, 0x1 ;  /* 0x0000000100002836 */ /* 0x000fe20000000000 */
[----:B--2---:R-:W-:Y:S02]  /*08c0*/  IADD3 R12, P2, PT, R6, UR6, RZ ;  /* 0x00000006060c7c10 */ /* 0x004fe4000ff5e0ff */
[----:B------:R-:W-:Y:S01]  /*08d0*/  LOP3.LUT R6, R7, 0x7, RZ, 0xc0, !PT ;  /* 0x0000000707067812 */ /* 0x000fe200078ec0ff */
[----:B------:R-:W-:Y:S01]  /*08e0*/  IMAD.MOV.U32 R7, RZ, RZ, 0x1 ;  /* 0x00000001ff077424 */ /* 0x000fe200078e00ff */
[----:B------:R-:W-:Y:S02]  /*08f0*/  IADD3.X R11, PT, PT, R11, UR7, RZ, P2, !PT ;  /* 0x000000070b0b7c10 */ /* 0x000fe400097fe4ff */
[----:B------:R-:W-:Y:S01]  /*0900*/  @!P0 LOP3.LUT R0, RZ, R8, RZ, 0x33, !PT ;  /* 0x00000008ff008212 */ /* 0x000fe200078e33ff */
[----:B------:R-:W-:Y:S01]  /*0910*/  IMAD.MOV.U32 R8, RZ, RZ, RZ ;  /* 0x000000ffff087224 */ /* 0x000fe200078e00ff */
[----:B------:R-:W-:-:S02]  /*0920*/  ISETP.NE.AND P0, PT, R4, RZ, PT ;  /* 0x000000ff0400720c */ /* 0x000fc40003f05270 */
[----:B------:R-:W-:Y:S01]  /*0930*/  SHF.L.U32 R9, R7, R6, RZ ;  /* 0x0000000607097219 */ /* 0x000fe200000006ff */
[----:B---3--:R-:W-:Y:S10]  /*0940*/  @!P1 BRA `(.L_x_2) ;  /* 0x0000000800049947 */ /* 0x008ff40003800000 */
[----:B------:R-:W-:Y:S01]  /*0950*/  LOP3.LUT R8, R2, 0xfffffff0, RZ, 0xc0, !PT ;  /* 0xfffffff002087812 */ /* 0x000fe200078ec0ff */
[----:B------:R-:W-:Y:S02]  /*0960*/  IMAD.MOV.U32 R10, RZ, RZ, RZ ;  /* 0x000000ffff0a7224 */ /* 0x000fe400078e00ff */
[----:B------:R-:W-:Y:S02]  /*0970*/  IMAD.MOV.U32 R13, RZ, RZ, RZ ;  /* 0x000000ffff0d7224 */ /* 0x000fe400078e00ff */
[----:B------:R-:W-:-:S07]  /*0980*/  IMAD.MOV R6, RZ, RZ, -R8 ;  /* 0x000000ffff067224 */ /* 0x000fce00078e0a08 */
.L_x_3:
[----:B------:R-:W-:Y:S01]  /*0990*/  IMAD.MOV.U32 R16, RZ, RZ, R12 ;  /* 0x000000ffff107224 */ /* 0x000fe200078e000c */
[----:B------:R-:W-:Y:S01]  /*09a0*/  IADD3 R14, P1, PT, R0, R12, RZ ;  /* 0x0000000c000e7210 */ /* 0x000fe20007f3e0ff */
[----:B------:R-:W-:-:S04]  /*09b0*/  IMAD.MOV.U32 R17, RZ, RZ, R11 ;  /* 0x000000ffff117224 */ /* 0x000fc800078e000b */
[----:B------:R-:W-:Y:S01]  /*09c0*/  IMAD.X R15, RZ, RZ, R11, P1 ;  /* 0x000000ffff0f7224 */ /* 0x000fe200008e060b */
[----:B------:R-:W2:Y:S01]  /*09d0*/  LDG.E.U8.CONSTANT R23, desc[UR8][R16.64] ;  /* 0x0000000810177981 */ /* 0x000ea2000c1e9100 */
[----:B------:R-:W-:-:S03]  /*09e0*/  IADD3 R24, P1, PT, R0, R14, RZ ;  /* 0x0000000e00187210 */ /* 0x000fc60007f3e0ff */
[----:B------:R0:W3:Y:S02]  /*09f0*/  LDG.E.U8.CONSTANT R11, desc[UR8][R14.64] ;  /* 0x000000080e0b7981 */ /* 0x0000e4000c1e9100 */
[----:B------:R-:W-:Y:S01]  /*0a00*/  IMAD.X R25, RZ, RZ, R15, P1 ;  /* 0x000000ffff197224 */ /* 0x000fe200008e060f */
[----:B------:R-:W-:-:S05]  /*0a10*/  IADD3 R28, P1, PT, R0, R24, RZ ;  /* 0x00000018001c7210 */ /* 0x000fca0007f3e0ff */
[----:B------:R-:W-:Y:S02]  /*0a20*/  IMAD.X R29, RZ, RZ, R25, P1 ;  /* 0x000000ffff1d7224 */ /* 0x000fe400008e0619 */
[----:B------:R-:W4:Y:S04]  /*0a30*/  LDG.E.U8.CONSTANT R25, desc[UR8][R24.64] ;  /* 0x0000000818197981 */ /* 0x000f28000c1e9100 */
[----:B------:R-:W5:Y:S01]  /*0a40*/  LDG.E.U8.CONSTANT R27, desc[UR8][R28.64] ;  /* 0x000000081c1b7981 */ /* 0x000f62000c1e9100 */
[----:B------:R-:W-:-:S05]  /*0a50*/  IADD3 R20, P1, PT, R0, R28, RZ ;  /* 0x0000001c00147210 */ /* 0x000fca0007f3e0ff */
[----:B------:R-:W-:Y:S01]  /*0a60*/  IMAD.X R21, RZ, RZ, R29, P1 ;  /* 0x000000ffff157224 */ /* 0x000fe200008e061d */
[----:B------:R-:W-:-:S04]  /*0a70*/  IADD3 R18, P1, PT, R0, R20, RZ ;  /* 0x0000001400127210 */ /* 0x000fc80007f3e0ff */
[----:B------:R1:W4:Y:S01]  /*0a80*/  LDG.E.U8.CONSTANT R12, desc[UR8][R20.64] ;  /* 0x00000008140c7981 */ /* 0x000322000c1e9100 */
[----:B------:R-:W-:Y:S01]  /*0a90*/  IMAD.X R19, RZ, RZ, R21, P1 ;  /* 0x000000ffff137224 */ /* 0x000fe200008e0615 */
[----:B0-----:R-:W-:-:S04]  /*0aa0*/  IADD3 R14, P1, PT, R0, R18, RZ ;  /* 0x00000012000e7210 */ /* 0x001fc80007f3e0ff */
[----:B------:R-:W4:Y:S01]  /*0ab0*/  LDG.E.U8.CONSTANT R24, desc[UR8][R18.64] ;  /* 0x0000000812187981 */ /* 0x000f22000c1e9100 */
[----:B------:R-:W-:Y:S01]  /*0ac0*/  IMAD.X R15, RZ, RZ, R19, P1 ;  /* 0x000000ffff0f7224 */ /* 0x000fe200008e0613 */
[----:B------:R-:W-:-:S04]  /*0ad0*/  IADD3 R16, P1, PT, R0, R14, RZ ;  /* 0x0000000e00107210 */ /* 0x000fc80007f3e0ff */
[C---:B------:R-:W-:Y:S01]  /*0ae0*/  IADD3 R22, P2, PT, R0.reuse, R16, RZ ;  /* 0x0000001000167210 */ /* 0x040fe20007f5e0ff */
[----:B------:R-:W-:Y:S01]  /*0af0*/  IMAD.X R17, RZ, RZ, R15, P1 ;  /* 0x000000ffff117224 */ /* 0x000fe200008e060f */
[----:B------:R0:W4:Y:S02]  /*0b00*/  LDG.E.U8.CONSTANT R26, desc[UR8][R14.64] ;  /* 0x000000080e1a7981 */ /* 0x000124000c1e9100 */
[----:B-1----:R-:W-:Y:S02]  /*0b10*/  IADD3 R20, P3, PT, R0, R22, RZ ;  /* 0x0000001600147210 */ /* 0x002fe40007f7e0ff */
[----:B------:R-:W-:Y:S01]  /*0b20*/  SHF.L.U32 R29, R7, R10, RZ ;  /* 0x0000000a071d7219 */ /* 0x000fe200000006ff */
[----:B------:R1:W4:Y:S01]  /*0b30*/  LDG.E.U8.CONSTANT R28, desc[UR8][R16.64] ;  /* 0x00000008101c7981 */ /* 0x000322000c1e9100 */
[----:B0-----:R-:W-:-:S05]  /*0b40*/  IMAD.MOV.U32 R15, RZ, RZ, 0x2 ;  /* 0x00000002ff0f7424 */ /* 0x001fca00078e00ff */
[----:B------:R-:W-:Y:S02]  /*0b50*/  SHF.L.U32 R15, R15, R10, RZ ;  /* 0x0000000a0f0f7219 */ /* 0x000fe400000006ff */
[C---:B--2---:R-:W-:Y:S01]  /*0b60*/  LOP3.LUT P1, RZ, R9.reuse, R23, RZ, 0xc0, !PT ;  /* 0x0000001709ff7212 */ /* 0x044fe2000782c0ff */
[----:B------:R-:W-:Y:S01]  /*0b70*/  IMAD.X R23, RZ, RZ, R17, P2 ;  /* 0x000000ffff177224 */ /* 0x000fe200010e0611 */
[----:B---3--:R-:W-:-:S03]  /*0b80*/  LOP3.LUT P2, RZ, R9, R11, RZ, 0xc0, !PT ;  /* 0x0000000b09ff7212 */ /* 0x008fc6000784c0ff */
[----:B------:R-:W-:Y:S01]  /*0b90*/  IMAD.X R21, RZ, RZ, R23, P3 ;  /* 0x000000ffff157224 */ /* 0x000fe200018e0617 */
[C---:B------:R-:W-:Y:S01]  /*0ba0*/  IADD3 R14, P3, PT, R0.reuse, R20, RZ ;  /* 0x00000014000e7210 */ /* 0x040fe20007f7e0ff */
[----:B------:R0:W2:Y:S01]  /*0bb0*/  LDG.E.U8.CONSTANT R11, desc[UR8][R22.64] ;  /* 0x00000008160b7981 */ /* 0x0000a2000c1e9100 */
[----:B------:R-:W-:Y:S02]  /*0bc0*/  SEL R18, R29, RZ, P1 ;  /* 0x000000ff1d127207 */ /* 0x000fe40000800000 */
[----:B-1----:R-:W-:Y:S01]  /*0bd0*/  SEL R17, R15, RZ, P2 ;  /* 0x000000ff0f117207 */ /* 0x002fe20001000000 */
[----:B------:R-:W-:Y:S01]  /*0be0*/  IMAD.X R15, RZ, RZ, R21, P3 ;  /* 0x000000ffff0f7224 */ /* 0x000fe200018e0615 */
[----:B------:R-:W-:Y:S01]  /*0bf0*/  IADD3 R16, P1, PT, R0, R14, RZ ;  /* 0x0000000e00107210 */ /* 0x000fe20007f3e0ff */
[----:B------:R-:W3:Y:S01]  /*0c00*/  LDG.E.U8.CONSTANT R20, desc[UR8][R20.64] ;  /* 0x0000000814147981 */ /* 0x000ee2000c1e9100 */
[----:B------:R-:W-:-:S03]  /*0c10*/  LOP3.LUT R13, R17, R18, R13, 0xfe, !PT ;  /* 0x00000012110d7212 */ /* 0x000fc600078efe0d */
[----:B------:R-:W-:Y:S01]  /*0c20*/  IMAD.X R17, RZ, RZ, R15, P1 ;  /* 0x000000ffff117224 */ /* 0x000fe200008e060f */
[C---:B------:R-:W-:Y:S01]  /*0c30*/  IADD3 R18, P1, PT, R0.reuse, R16, RZ ;  /* 0x0000001000127210 */ /* 0x040fe20007f3e0ff */
[----:B------:R1:W3:Y:S01]  /*0c40*/  LDG.E.U8.CONSTANT R29, desc[UR8][R14.64] ;  /* 0x000000080e1d7981 */ /* 0x0002e2000c1e9100 */
[----:B-----5:R-:W-:Y:S01]  /*0c50*/  LOP3.LUT P2, RZ, R9, R27, RZ, 0xc0, !PT ;  /* 0x0000001b09ff7212 */ /* 0x020fe2000784c0ff */
[----:B------:R-:W-:Y:S02]  /*0c60*/  IMAD.MOV.U32 R27, RZ, RZ, 0x4 ;  /* 0x00000004ff1b7424 */ /* 0x000fe400078e00ff */
[----:B------:R-:W-:Y:S01]  /*0c70*/  IMAD.X R19, RZ, RZ, R17, P1 ;  /* 0x000000ffff137224 */ /* 0x000fe200008e0611 */
[----:B0-----:R-:W-:Y:S01]  /*0c80*/  IADD3 R22, P1, PT, R0, R18, RZ ;  /* 0x0000001200167210 */ /* 0x001fe20007f3e0ff */
[----:B------:R0:W5:Y:S04]  /*0c90*/  LDG.E.U8.CONSTANT R21, desc[UR8][R16.64] ;  /* 0x0000000810157981 */ /* 0x000168000c1e9100 */
[----:B------:R-:W-:Y:S01]  /*0ca0*/  IMAD.X R23, RZ, RZ, R19, P1 ;  /* 0x000000ffff177224 */ /* 0x000fe200008e0613 */
[----:B-1----:R-:W-:Y:S01]  /*0cb0*/  SHF.L.U32 R15, R27, R10, RZ ;  /* 0x0000000a1b0f7219 */ /* 0x002fe200000006ff */
[----:B------:R1:W5:Y:S01]  /*0cc0*/  LDG.E.U8.CONSTANT R18, desc[UR8][R18.64] ;  /* 0x0000000812127981 */ /* 0x000362000c1e9100 */
[----:B0-----:R-:W-:Y:S01]  /*0cd0*/  IMAD.MOV.U32 R17, RZ, RZ, 0x8 ;  /* 0x00000008ff117424 */ /* 0x001fe200078e00ff */
[----:B----4-:R-:W-:-:S02]  /*0ce0*/  LOP3.LUT P1, RZ, R9, R25, RZ, 0xc0, !PT ;  /* 0x0000001909ff7212 */ /* 0x010fc4000782c0ff */
[----:B------:R-:W-:Y:S01]  /*0cf0*/  IADD3 R14, P3, PT, R0, R22, RZ ;  /* 0x00000016000e7210 */ /* 0x000fe20007f7e0ff */
[----:B------:R0:W4:Y:S01]  /*0d00*/  LDG.E.U8.CONSTANT R25, desc[UR8][R22.64] ;  /* 0x0000000816197981 */ /* 0x000122000c1e9100 */
[----:B------:R-:W-:Y:S02]  /*0d10*/  SHF.L.U32 R27, R17, R10, RZ ;  /* 0x0000000a111b7219 */ /* 0x000fe400000006ff */
[----:B------:R-:W-:Y:S02]  /*0d20*/  SEL R16, R15, RZ, P1 ;  /* 0x000000ff0f107207 */ /* 0x000fe40000800000 */
[----:B------:R-:W-:Y:S01]  /*0d30*/  SEL R27, R27, RZ, P2 ;  /* 0x000000ff1b1b7207 */ /* 0x000fe20001000000 */
[----:B------:R-:W-:-:S03]  /*0d40*/  IMAD.X R15, RZ, RZ, R23, P3 ;  /* 0x000000ffff0f7224 */ /* 0x000fc600018e0617 */
[----:B------:R-:W-:Y:S02]  /*0d50*/  LOP3.LUT R13, R27, R16, R13, 0xfe, !PT ;  /* 0x000000101b0d7212 */ /* 0x000fe400078efe0d */
[----:B------:R-:W-:Y:S02]  /*0d60*/  IADD3 R16, P1, PT, R0, R14, RZ ;  /* 0x0000000e00107210 */ /* 0x000fe40007f3e0ff */
[----:B------:R0:W4:Y:S03]  /*0d70*/  LDG.E.U8.CONSTANT R14, desc[UR8][R14.64] ;  /* 0x000000080e0e7981 */ /* 0x000126000c1e9100 */
[----:B------:R-:W-:-:S05]  /*0d80*/  IMAD.X R17, RZ, RZ, R15, P1 ;  /* 0x000000ffff117224 */ /* 0x000fca00008e060f */
[----:B------:R-:W4:Y:S01]  /*0d90*/  LDG.E.U8.CONSTANT R22, desc[UR8][R16.64] ;  /* 0x0000000810167981 */ /* 0x000f22000c1e9100 */
[----:B-1----:R-:W-:Y:S02]  /*0da0*/  IMAD.MOV.U32 R19, RZ, RZ, 0x10 ;  /* 0x00000010ff137424 */ /* 0x002fe400078e00ff */
[----:B0-----:R-:W-:Y:S01]  /*0db0*/  IMAD.MOV.U32 R23, RZ, RZ, 0x20 ;  /* 0x00000020ff177424 */ /* 0x001fe200078e00ff */
[----:B------:R-:W-:Y:S02]  /*0dc0*/  LOP3.LUT P1, RZ, R9, R12, RZ, 0xc0, !PT ;  /* 0x0000000c09ff7212 */ /* 0x000fe4000782c0ff */
[----:B------:R-:W-:Y:S02]  /*0dd0*/  SHF.L.U32 R12, R19, R10, RZ ;  /* 0x0000000a130c7219 */ /* 0x000fe400000006ff */
[----:B------:R-:W-:Y:S02]  /*0de0*/  LOP3.LUT P2, RZ, R9, R24, RZ, 0xc0, !PT ;  /* 0x0000001809ff7212 */ /* 0x000fe4000784c0ff */
[----:B------:R-:W-:-:S02]  /*0df0*/  SHF.L.U32 R19, R23, R10, RZ ;  /* 0x0000000a17137219 */ /* 0x000fc400000006ff */
[----:B------:R-:W-:Y:S02]  /*0e00*/  SEL R12, R12, RZ, P1 ;  /* 0x000000ff0c0c7207 */ /* 0x000fe40000800000 */
[----:B------:R-:W-:Y:S01]  /*0e10*/  SEL R19, R19, RZ, P2 ;  /* 0x000000ff13137207 */ /* 0x000fe20001000000 */
[----:B------:R-:W-:-:S03]  /*0e20*/  IMAD.MOV.U32 R15, RZ, RZ, 0x40 ;  /* 0x00000040ff0f7424 */ /* 0x000fc600078e00ff */
[----:B------:R-:W-:Y:S01]  /*0e30*/  LOP3.LUT R13, R19, R12, R13, 0xfe, !PT ;  /* 0x0000000c130d7212 */ /* 0x000fe200078efe0d */
[----:B------:R-:W-:Y:S01]  /*0e40*/  IMAD.MOV.U32 R19, RZ, RZ, 0x80 ;  /* 0x00000080ff137424 */ /* 0x000fe200078e00ff */
[C---:B------:R-:W-:Y:S01]  /*0e50*/  LOP3.LUT P1, RZ, R9.reuse, R26, RZ, 0xc0, !PT ;  /* 0x0000001a09ff7212 */ /* 0x040fe2000782c0ff */
[----:B------:R-:W-:Y:S01]  /*0e60*/  IMAD.MOV.U32 R23, RZ, RZ, 0x200 ;  /* 0x00000200ff177424 */ /* 0x000fe200078e00ff */
[C---:B------:R-:W-:Y:S01]  /*0e70*/  LOP3.LUT P2, RZ, R9.reuse, R28, RZ, 0xc0, !PT ;  /* 0x0000001c09ff7212 */ /* 0x040fe2000784c0ff */
[----:B------:R-:W-:Y:S01]  /*0e80*/  VIADD R6, R6, 0x10 ;  /* 0x0000001006067836 */ /* 0x000fe20000000000 */
[----:B--2---:R-:W-:Y:S02]  /*0e90*/  LOP3.LUT P3, RZ, R9, R11, RZ, 0xc0, !PT ;  /* 0x0000000b09ff7212 */ /* 0x004fe4000786c0ff */
[-C--:B------:R-:W-:Y:S02]  /*0ea0*/  SHF.L.U32 R11, R15, R10.reuse, RZ ;  /* 0x0000000a0f0b7219 */ /* 0x080fe400000006ff */
[----:B------:R-:W-:Y:S01]  /*0eb0*/  SHF.L.U32 R15, R19, R10, RZ ;  /* 0x0000000a130f7219 */ /* 0x000fe200000006ff */
[----:B------:R-:W-:Y:S01]  /*0ec0*/  IMAD.MOV.U32 R19, RZ, RZ, 0x100 ;  /* 0x00000100ff137424 */ /* 0x000fe200078e00ff */
[----:B------:R-:W-:-:S02]  /*0ed0*/  SEL R12, R11, RZ, P1 ;  /* 0x000000ff0b0c7207 */ /* 0x000fc40000800000 */
[----:B------:R-:W-:Y:S02]  /*0ee0*/  SEL R15, R15, RZ, P2 ;  /* 0x000000ff0f0f7207 */ /* 0x000fe40001000000 */
[----:B------:R-:W-:Y:S02]  /*0ef0*/  SHF.L.U32 R11, R19, R10, RZ ;  /* 0x0000000a130b7219 */ /* 0x000fe400000006ff */
[----:B---3--:R-:W-:Y:S02]  /*0f00*/  LOP3.LUT P4, RZ, R9, R20, RZ, 0xc0, !PT ;  /* 0x0000001409ff7212 */ /* 0x008fe4000788c0ff */
[----:B------:R-:W-:Y:S02]  /*0f10*/  SHF.L.U32 R19, R23, R10, RZ ;  /* 0x0000000a17137219 */ /* 0x000fe400000006ff */
[----:B------:R-:W-:Y:S01]  /*0f20*/  LOP3.LUT R12, R15, R12, R13, 0xfe, !PT ;  /* 0x0000000c0f0c7212 */ /* 0x000fe200078efe0d */
[----:B------:R-:W-:Y:S01]  /*0f30*/  IMAD.MOV.U32 R13, RZ, RZ, 0x400 ;  /* 0x00000400ff0d7424 */ /* 0x000fe200078e00ff */
[----:B------:R-:W-:Y:S01]  /*0f40*/  SEL R11, R11, RZ, P3 ;  /* 0x000000ff0b0b7207 */ /* 0x000fe20001800000 */
[----:B------:R-:W-:Y:S01]  /*0f50*/  IMAD.MOV.U32 R15, RZ, RZ, 0x800 ;  /* 0x00000800ff0f7424 */ /* 0x000fe200078e00ff */
[----:B------:R-:W-:-:S04]  /*0f60*/  SEL R19, R19, RZ, P4 ;  /* 0x000000ff13137207 */ /* 0x000fc80002000000 */
[----:B------:R-:W-:Y:S02]  /*0f70*/  LOP3.LUT R11, R19, R11, R12, 0xfe, !PT ;  /* 0x0000000b130b7212 */ /* 0x000fe400078efe0c */
[-C--:B------:R-:W-:Y:S02]  /*0f80*/  SHF.L.U32 R12, R13, R10.reuse, RZ ;  /* 0x0000000a0d0c7219 */ /* 0x080fe400000006ff */
[----:B------:R-:W-:Y:S01]  /*0f90*/  SHF.L.U32 R13, R15, R10, RZ ;  /* 0x0000000a0f0d7219 */ /* 0x000fe200000006ff */
[----:B------:R-:W-:Y:S01]  /*0fa0*/  IMAD.MOV.U32 R15, RZ, RZ, 0x1000 ;  /* 0x00001000ff0f7424 */ /* 0x000fe200078e00ff */
[C---:B------:R-:W-:Y:S02]  /*0fb0*/  LOP3.LUT P1, RZ, R9.reuse, R29, RZ, 0xc0, !PT ;  /* 0x0000001d09ff7212 */ /* 0x040fe4000782c0ff */
[----:B-----5:R-:W-:Y:S02]  /*0fc0*/  LOP3.LUT P2, RZ, R9, R21, RZ, 0xc0, !PT ;  /* 0x0000001509ff7212 */ /* 0x020fe4000784c0ff */
[----:B------:R-:W-:-:S02]  /*0fd0*/  SEL R12, R12, RZ, P1 ;  /* 0x000000ff0c0c7207 */ /* 0x000fc40000800000 */
[----:B------:R-:W-:Y:S01]  /*0fe0*/  SEL R13, R13, RZ, P2 ;  /* 0x000000ff0d0d7207 */ /* 0x000fe20001000000 */
[----:B------:R-:W-:Y:S01]  /*0ff0*/  IMAD.MOV.U32 R19, RZ, RZ, 0x2000 ;  /* 0x00002000ff137424 */ /* 0x000fe200078e00ff */
[----:B------:R-:W-:Y:S02]  /*1000*/  LOP3.LUT P3, RZ, R9, R18, RZ, 0xc0, !PT ;  /* 0x0000001209ff7212 */ /* 0x000fe4000786c0ff */
[----:B------:R-:W-:Y:S02]  /*1010*/  SHF.L.U32 R15, R15, R10, RZ ;  /* 0x0000000a0f0f7219 */ /* 0x000fe400000006ff */
[----:B------:R-:W-:Y:S02]  /*1020*/  LOP3.LUT R11, R13, R12, R11, 0xfe, !PT ;  /* 0x0000000c0d0b7212 */ /* 0x000fe400078efe0b */
[----:B------:R-:W-:Y:S01]  /*1030*/  SEL R12, R15, RZ, P3 ;  /* 0x000000ff0f0c7207 */ /* 0x000fe20001800000 */
[----:B------:R-:W-:Y:S01]  /*1040*/  IMAD.MOV.U32 R13, RZ, RZ, 0x4000 ;  /* 0x00004000ff0d7424 */ /* 0x000fe200078e00ff */
[----:B------:R-:W-:Y:S01]  /*1050*/  ISETP.NE.AND P3, PT, R6, RZ, PT ;  /* 0x000000ff0600720c */ /* 0x000fe20003f65270 */
[----:B------:R-:W-:Y:S01]  /*1060*/  IMAD.MOV.U32 R15, RZ, RZ, 0x8000 ;  /* 0x00008000ff0f7424 */ /* 0x000fe200078e00ff */
[----:B----4-:R-:W-:-:S02]  /*1070*/  LOP3.LUT P4, RZ, R9, R25, RZ, 0xc0, !PT ;  /* 0x0000001909ff7212 */ /* 0x010fc4000788c0ff */
[----:B------:R-:W-:Y:S02]  /*1080*/  SHF.L.U32 R18, R19, R10, RZ ;  /* 0x0000000a13127219 */ /* 0x000fe400000006ff */
[C---:B------:R-:W-:Y:S02]  /*1090*/  LOP3.LUT P1, RZ, R9.reuse, R14, RZ, 0xc0, !PT ;  /* 0x0000000e09ff7212 */ /* 0x040fe4000782c0ff */
[----:B------:R-:W-:Y:S02]  /*10a0*/  SEL R18, R18, RZ, P4 ;  /* 0x000000ff12127207 */ /* 0x000fe40002000000 */
[----:B------:R-:W-:Y:S02]  /*10b0*/  LOP3.LUT P2, RZ, R9, R22, RZ, 0xc0, !PT ;  /* 0x0000001609ff7212 */ /* 0x000fe4000784c0ff */
[-C--:B------:R-:W-:Y:S02]  /*10c0*/  SHF.L.U32 R13, R13, R10.reuse, RZ ;  /* 0x0000000a0d0d7219 */ /* 0x080fe400000006ff */
[----:B------:R-:W-:-:S02]  /*10d0*/  SHF.L.U32 R15, R15, R10, RZ ;  /* 0x0000000a0f0f7219 */ /* 0x000fc400000006ff */
[----:B------:R-:W-:Y:S02]  /*10e0*/  LOP3.LUT R11, R18, R12, R11, 0xfe, !PT ;  /* 0x0000000c120b7212 */ /* 0x000fe400078efe0b */
[----:B------:R-:W-:Y:S02]  /*10f0*/  IADD3 R12, P4, PT, R0, R16, RZ ;  /* 0x00000010000c7210 */ /* 0x000fe40007f9e0ff */
[----:B------:R-:W-:Y:S02]  /*1100*/  SEL R14, R13, RZ, P1 ;  /* 0x000000ff0d0e7207 */ /* 0x000fe40000800000 */
[----:B------:R-:W-:Y:S01]  /*1110*/  SEL R15, R15, RZ, P2 ;  /* 0x000000ff0f0f7207 */ /* 0x000fe20001000000 */
[----:B------:R-:W-:-:S03]  /*1120*/  VIADD R10, R10, 0x10 ;  /* 0x000000100a0a7836 */ /* 0x000fc60000000000 */
[----:B------:R-:W-:Y:S01]  /*1130*/  LOP3.LUT R13, R15, R14, R11, 0xfe, !PT ;  /* 0x0000000e0f0d7212 */ /* 0x000fe200078efe0b */
[----:B------:R-:W-:Y:S01]  /*1140*/  IMAD.X R11, RZ, RZ, R17, P4 ;  /* 0x000000ffff0b7224 */ /* 0x000fe200020e0611 */
[----:B------:R-:W-:Y:S06]  /*1150*/  @P3 BRA `(.L_x_3) ;  /* 0xfffffff8000c3947 */ /* 0x000fec000383ffff */
.L_x_2:
[----:B------:R-:W-:Y:S05]  /*1160*/  @!P0 BRA `(.L_x_4) ;  /* 0x0000000400248947 */ /* 0x000fea0003800000 */
[----:B------:R-:W-:Y:S02]  /*1170*/  ISETP.GE.U32.AND P1, PT, R4, 0x8, PT ;  /* 0x000000080400780c */ /* 0x000fe40003f26070 */
[----:B------:R-:W-:-:S04]  /*1180*/  LOP3.LUT R2, R2, 0x1, RZ, 0xc0, !PT ;  /* 0x0000000102027812 */ /* 0x000fc800078ec0ff */
[----:B------:R-:W-:-:S07]  /*1190*/  ISETP.NE.U32.AND P0, PT, R2, 0x1, PT ;  /* 0x000000010200780c */ /* 0x000fce0003f05070 */
[----:B------:R-:W-:Y:S06]  /*11a0*/  @!P1 BRA `(.L_x_5) ;  /* 0x0000000000f89947 */ /* 0x000fec0003800000 */
[C---:B------:R-:W-:Y:S01]  /*11b0*/  IADD3 R24, P1, PT, R0.reuse, R12, RZ ;  /* 0x0000000c00187210 */ /* 0x040fe20007f3e0ff */
[----:B------:R-:W-:Y:S02]  /*11c0*/  IMAD.MOV.U32 R26, RZ, RZ, R12 ;  /* 0x000000ffff1a7224 */ /* 0x000fe400078e000c */
[--C-:B------:R-:W-:Y:S02]  /*11d0*/  IMAD.MOV.U32 R27, RZ, RZ, R11.reuse ;  /* 0x000000ffff1b7224 */ /* 0x100fe400078e000b */
[----:B------:R-:W-:Y:S01]  /*11e0*/  IMAD.X R25, RZ, RZ, R11, P1 ;  /* 0x000000ffff197224 */ /* 0x000fe200008e060b */
[C---:B------:R-:W-:Y:S02]  /*11f0*/  IADD3 R16, P1, PT, R0.reuse, R24, RZ ;  /* 0x0000001800107210 */ /* 0x040fe40007f3e0ff */
[----:B------:R-:W2:Y:S03]  /*1200*/  LDG.E.U8.CONSTANT R26, desc[UR8][R26.64] ;  /* 0x000000081a1a7981 */ /* 0x000ea6000c1e9100 */
[----:B------:R-:W-:Y:S01]  /*1210*/  IMAD.X R17, RZ, RZ, R25, P1 ;  /* 0x000000ffff117224 */ /* 0x000fe200008e0619 */
[C---:B------:R-:W-:Y:S01]  /*1220*/  IADD3 R14, P1, PT, R0.reuse, R16, RZ ;  /* 0x00000010000e7210 */ /* 0x040fe20007f3e0ff */
[----:B------:R-:W3:Y:S04]  /*1230*/  LDG.E.U8.CONSTANT R24, desc[UR8][R24.64] ;  /* 0x0000000818187981 */ /* 0x000ee8000c1e9100 */
[----:B------:R-:W-:Y:S01]  /*1240*/  IMAD.X R15, RZ, RZ, R17, P1 ;  /* 0x000000ffff0f7224 */ /* 0x000fe200008e0611 */
[C---:B------:R-:W-:Y:S01]  /*1250*/  IADD3 R18, P1, PT, R0.reuse, R14, RZ ;  /* 0x0000000e00127210 */ /* 0x040fe20007f3e0ff */
[----:B------:R0:W4:Y:S04]  /*1260*/  LDG.E.U8.CONSTANT R16, desc[UR8][R16.64] ;  /* 0x0000000810107981 */ /* 0x000128000c1e9100 */
[----:B------:R-:W-:Y:S01]  /*1270*/  IMAD.X R19, RZ, RZ, R15, P1 ;  /* 0x000000ffff137224 */ /* 0x000fe200008e060f */
[C---:B------:R-:W-:Y:S01]  /*1280*/  IADD3 R22, P1, PT, R0.reuse, R18, RZ ;  /* 0x0000001200167210 */ /* 0x040fe20007f3e0ff */
[----:B------:R1:W5:Y:S04]  /*1290*/  LDG.E.U8.CONSTANT R14, desc[UR8][R14.64] ;  /* 0x000000080e0e7981 */ /* 0x000368000c1e9100 */
[----:B------:R1:W5:Y:S01]  /*12a0*/  LDG.E.U8.CONSTANT R4, desc[UR8][R18.64] ;  /* 0x0000000812047981 */ /* 0x000362000c1e9100 */
[----:B------:R-:W-:Y:S01]  /*12b0*/  IMAD.X R23, RZ, RZ, R19, P1 ;  /* 0x000000ffff177224 */ /* 0x000fe200008e0613 */
[----:B------:R-:W-:-:S04]  /*12c0*/  IADD3 R20, P1, PT, R0, R22, RZ ;  /* 0x0000001600147210 */ /* 0x000fc80007f3e0ff */
[----:B------:R-:W5:Y:S01]  /*12d0*/  LDG.E.U8.CONSTANT R22, desc[UR8][R22.64] ;  /* 0x0000000816167981 */ /* 0x000f62000c1e9100 */
[----:B------:R-:W-:Y:S01]  /*12e0*/  IMAD.X R21, RZ, RZ, R23, P1 ;  /* 0x000000ffff157224 */ /* 0x000fe200008e0617 */
[----:B------:R-:W-:-:S04]  /*12f0*/  IADD3 R10, P1, PT, R0, R20, RZ ;  /* 0x00000014000a7210 */ /* 0x000fc80007f3e0ff */
[----:B------:R-:W5:Y:S01]  /*1300*/  LDG.E.U8.CONSTANT R20, desc[UR8][R20.64] ;  /* 0x0000000814147981 */ /* 0x000f62000c1e9100 */
[----:B------:R-:W-:-:S05]  /*1310*/  IMAD.X R11, RZ, RZ, R21, P1 ;  /* 0x000000ffff0b7224 */ /* 0x000fca00008e0615 */
[----:B------:R-:W5:Y:S01]  /*1320*/  LDG.E.U8.CONSTANT R2, desc[UR8][R10.64] ;  /* 0x000000080a027981 */ /* 0x000f62000c1e9100 */
[----:B0-----:R-:W-:Y:S02]  /*1330*/  IMAD.MOV.U32 R17, RZ, RZ, 0x4 ;  /* 0x00000004ff117424 */ /* 0x001fe400078e00ff */
[----:B-1----:R-:W-:Y:S02]  /*1340*/  IMAD.MOV.U32 R15, RZ, RZ, 0x2 ;  /* 0x00000002ff0f7424 */ /* 0x002fe400078e00ff */
[----:B------:R-:W-:Y:S01]  /*1350*/  IMAD.MOV.U32 R19, RZ, RZ, 0x8 ;  /* 0x00000008ff137424 */ /* 0x000fe200078e00ff */
[-C--:B------:R-:W-:Y:S01]  /*1360*/  SHF.L.U32 R12, R17, R8.reuse, RZ ;  /* 0x00000008110c7219 */ /* 0x080fe200000006ff */
[----:B------:R-:W-:Y:S01]  /*1370*/  IMAD.MOV.U32 R17, RZ, RZ, 0x10 ;  /* 0x00000010ff117424 */ /* 0x000fe200078e00ff */
[----:B------:R-:W-:Y:S02]  /*1380*/  SHF.L.U32 R6, R15, R8, RZ ;  /* 0x000000080f067219 */ /* 0x000fe400000006ff */
[----:B--2---:R-:W-:-:S02]  /*1390*/  LOP3.LUT P1, RZ, R9, R26, RZ, 0xc0, !PT ;  /* 0x0000001a09ff7212 */ /* 0x004fc4000782c0ff */
[C---:B---3--:R-:W-:Y:S02]  /*13a0*/  LOP3.LUT P2, RZ, R9.reuse, R24, RZ, 0xc0, !PT ;  /* 0x0000001809ff7212 */ /* 0x048fe4000784c0ff */
[C---:B----4-:R-:W-:Y:S02]  /*13b0*/  LOP3.LUT P3, RZ, R9.reuse, R16, RZ, 0xc0, !PT ;  /* 0x0000001009ff7212 */ /* 0x050fe4000786c0ff */
[----:B------:R-:W-:Y:S02]  /*13c0*/  SEL R15, R6, RZ, P2 ;  /* 0x000000ff060f7207 */ /* 0x000fe40001000000 */
[----:B------:R-:W-:Y:S02]  /*13d0*/  SEL R12, R12, RZ, P3 ;  /* 0x000000ff0c0c7207 */ /* 0x000fe40001800000 */
[----:B-----5:R-:W-:Y:S02]  /*13e0*/  LOP3.LUT P5, RZ, R9, R4, RZ, 0xc0, !PT ;  /* 0x0000000409ff7212 */ /* 0x020fe400078ac0ff */
[----:B------:R-:W-:-:S02]  /*13f0*/  SHF.L.U32 R4, R7, R8, RZ ;  /* 0x0000000807047219 */ /* 0x000fc400000006ff */
[----:B------:R-:W-:Y:S02]  /*1400*/  LOP3.LUT P4, RZ, R9, R14, RZ, 0xc0, !PT ;  /* 0x0000000e09ff7212 */ /* 0x000fe4000788c0ff */
[----:B------:R-:W-:Y:S02]  /*1410*/  SEL R4, R4, RZ, P1 ;  /* 0x000000ff04047207 */ /* 0x000fe40000800000 */
[-C--:B------:R-:W-:Y:S02]  /*1420*/  SHF.L.U32 R6, R19, R8.reuse, RZ ;  /* 0x0000000813067219 */ /* 0x080fe400000006ff */
[----:B------:R-:W-:Y:S02]  /*1430*/  SHF.L.U32 R14, R17, R8, RZ ;  /* 0x00000008110e7219 */ /* 0x000fe400000006ff */
[----:B------:R-:W-:Y:S02]  /*1440*/  LOP3.LUT R4, R12, R4, R15, 0xfe, !PT ;  /* 0x000000040c047212 */ /* 0x000fe400078efe0f */
[----:B------:R-:W-:-:S02]  /*1450*/  SEL R15, R6, RZ, P4 ;  /* 0x000000ff060f7207 */ /* 0x000fc40002000000 */
[----:B------:R-:W-:Y:S01]  /*1460*/  SEL R14, R14, RZ, P5 ;  /* 0x000000ff0e0e7207 */ /* 0x000fe20002800000 */
[----:B------:R-:W-:-:S03]  /*1470*/  IMAD.MOV.U32 R17, RZ, RZ, 0x40 ;  /* 0x00000040ff117424 */ /* 0x000fc600078e00ff */
[----:B------:R-:W-:Y:S01]  /*1480*/  LOP3.LUT R4, R14, R4, R15, 0xfe, !PT ;  /* 0x000000040e047212 */ /* 0x000fe200078efe0f */
[----:B------:R-:W-:Y:S01]  /*1490*/  IMAD.MOV.U32 R15, RZ, RZ, 0x20 ;  /* 0x00000020ff0f7424 */ /* 0x000fe200078e00ff */
[----:B------:R-:W-:Y:S01]  /*14a0*/  SHF.L.U32 R12, R17, R8, RZ ;  /* 0x00000008110c7219 */ /* 0x000fe200000006ff */
[----:B------:R-:W-:Y:S01]  /*14b0*/  IMAD.MOV.U32 R17, RZ, RZ, 0x80 ;  /* 0x00000080ff117424 */ /* 0x000fe200078e00ff */
[----:B------:R-:W-:Y:S02]  /*14c0*/  LOP3.LUT P1, RZ, R9, R22, RZ, 0xc0, !PT ;  /* 0x0000001609ff7212 */ /* 0x000fe4000782c0ff */
[----:B------:R-:W-:Y:S02]  /*14d0*/  SHF.L.U32 R6, R15, R8, RZ ;  /* 0x000000080f067219 */ /* 0x000fe400000006ff */
[C---:B------:R-:W-:Y:S02]  /*14e0*/  LOP3.LUT P2, RZ, R9.reuse, R20, RZ, 0xc0, !PT ;  /* 0x0000001409ff7212 */ /* 0x040fe4000784c0ff */
[----:B------:R-:W-:-:S02]  /*14f0*/  LOP3.LUT P3, RZ, R9, R2, RZ, 0xc0, !PT ;  /* 0x0000000209ff7212 */ /* 0x000fc4000786c0ff */
[----:B------:R-:W-:Y:S02]  /*1500*/  SEL R15, R6, RZ, P1 ;  /* 0x000000ff060f7207 */ /* 0x000fe40000800000 */
[----:B------:R-:W-:Y:S02]  /*1510*/  SEL R2, R12, RZ, P2 ;  /* 0x000000ff0c027207 */ /* 0x000fe40001000000 */
[----:B------:R-:W-:Y:S02]  /*1520*/  SHF.L.U32 R6, R17, R8, RZ ;  /* 0x0000000811067219 */ /* 0x000fe400000006ff */
[----:B------:R-:W-:Y:S02]  /*1530*/  IADD3 R12, P1, PT, R0, R10, RZ ;  /* 0x0000000a000c7210 */ /* 0x000fe40007f3e0ff */
[----:B------:R-:W-:Y:S02]  /*1540*/  LOP3.LUT R2, R2, R4, R15, 0xfe, !PT ;  /* 0x0000000402027212 */ /* 0x000fe400078efe0f */
[----:B------:R-:W-:Y:S01]  /*1550*/  SEL R6, R6, RZ, P3 ;  /* 0x000000ff06067207 */ /* 0x000fe20001800000 */
[----:B------:R-:W-:-:S02]  /*1560*/  VIADD R8, R8, 0x8 ;  /* 0x0000000808087836 */ /* 0x000fc40000000000 */
[----:B------:R-:W-:Y:S01]  /*1570*/  IMAD.X R11, RZ, RZ, R11, P1 ;  /* 0x000000ffff0b7224 */ /* 0x000fe200008e060b */
[----:B------:R-:W-:-:S07]  /*1580*/  LOP3.LUT R13, R13, R2, R6, 0xfe, !PT ;  /* 0x000000020d0d7212 */ /* 0x000fce00078efe06 */
.L_x_5:
[----:B------:R-:W-:Y:S01]  /*1590*/  IMAD.MOV.U32 R10, RZ, RZ, R12 ;  /* 0x000000ffff0a7224 */ /* 0x000fe200078e000c */
[----:B------:R-:W-:Y:S06]  /*15a0*/  @P0 BRA `(.L_x_4) ;  /* 0x0000000000140947 */ /* 0x000fec0003800000 */
[----:B------:R-:W2:Y:S01]  /*15b0*/  LDG.E.U8.CONSTANT R10, desc[UR8][R10.64] ;  /* 0x000000080a0a7981 */ /* 0x000ea2000c1e9100 */
[----:B------:R-:W-:Y:S02]  /*15c0*/  SHF.L.U32 R7, R7, R8, RZ ;  /* 0x0000000807077219 */ /* 0x000fe400000006ff */
[----:B--2---:R-:W-:-:S04]  /*15d0*/  LOP3.LUT P0, RZ, R9, R10, RZ, 0xc0, !PT ;  /* 0x0000000a09ff7212 */ /* 0x004fc8000780c0ff */
[----:B------:R-:W-:-:S04]  /*15e0*/  SEL R0, R7, RZ, P0 ;  /* 0x000000ff07007207 */ /* 0x000fc80000000000 */
[----:B------:R-:W-:-:S07]  /*15f0*/  LOP3.LUT R13, R0, R13, RZ, 0xfc, !PT ;  /* 0x0000000d000d7212 */ /* 0x000fce00078efcff */
.L_x_4:
[----:B------:R-:W-:Y:S01]  /*1600*/  ISETP.GE.U32.AND P1, PT, R3, 0x8, PT ;  /* 0x000000080300780c */ /* 0x000fe20003f26070 */
[----:B------:R-:W-:Y:S01]  /*1610*/  VIADD R5, R5, UR4 ;  /* 0x0000000405057c36 */ /* 0x000fe20008000000 */
[----:B------:R-:W-:Y:S01]  /*1620*/  VIMNMX.U32 R2, PT, PT, R3, 0x1, !PT ;  /* 0x0000000103027848 */ /* 0x000fe20007fe0000 */
[----:B------:R-:W-:-:S03]  /*1630*/  IMAD.MOV.U32 R0, RZ, RZ, RZ ;  /* 0x000000ffff007224 */ /* 0x000fc600078e00ff */
[----:B------:R-:W-:-:S04]  /*1640*/  LOP3.LUT R12, R2, 0x7, RZ, 0xc0, !PT ;  /* 0x00000007020c7812 */ /* 0x000fc800078ec0ff */
[----:B------:R-:W-:-:S03]  /*1650*/  ISETP.NE.AND P0, PT, R12, RZ, PT ;  /* 0x000000ff0c00720c */ /* 0x000fc60003f05270 */
[----:B------:R-:W-:Y:S10]  /*1660*/  @!P1 BRA `(.L_x_6) ;  /* 0x0000000000789947 */ /* 0x000ff40003800000 */
[----:B------:R-:W-:Y:S01]  /*1670*/  LOP3.LUT R0, R2, 0xfffffff8, RZ, 0xc0, !PT ;  /* 0xfffffff802007812 */ /* 0x000fe200078ec0ff */
[----:B------:R-:W-:Y:S01]  /*1680*/  VIADD R4, R5, 0x3 ;  /* 0x0000000305047836 */ /* 0x000fe20000000000 */
[----:B------:R-:W0:Y:S03]  /*1690*/  LDCU.64 UR10, c[0x0][0x388] ;  /* 0x00007100ff0a77ac */ /* 0x000e260008000a00 */
[----:B------:R-:W-:Y:S01]  /*16a0*/  IMAD.MOV R3, RZ, RZ, -R0 ;  /* 0x000000ffff037224 */ /* 0x000fe200078e0a00 */
[----:B------:R-:W-:-:S06]  /*16b0*/  UMOV UR4, 0x10 ;  /* 0x0000001000047882 */ /* 0x000fcc0000000000 */
.L_x_7:
[C---:B------:R-:W-:Y:S01]  /*16c0*/  VIADD R6, R4.reuse, 0xfffffffd ;  /* 0xfffffffd04067836 */ /* 0x040fe20000000000 */
[----:B------:R-:W-:Y:S01]  /*16d0*/  UIADD3 UR5, UPT, UPT, UR4, -0x8, URZ ;  /* 0xfffffff804057890 */ /* 0x000fe2000fffe0ff */
[----:B-1----:R-:W-:Y:S01]  /*16e0*/  VIADD R8, R4, 0xfffffffe ;  /* 0xfffffffe04087836 */ /* 0x002fe20000000000 */
[----:B------:R-:W-:Y:S01]  /*16f0*/  UIADD3 UR6, UPT, UPT, UR4, 0x8, URZ ;  /* 0x0000000804067890 */ /* 0x000fe2000fffe0ff */
[----:B------:R-:W-:Y:S01]  /*1700*/  VIADD R3, R3, 0x8 ;  /* 0x0000000803037836 */ /* 0x000fe20000000000 */
[----:B0-----:R-:W-:Y:S01]  /*1710*/  IADD3 R6, P1, PT, R6, UR10, RZ ;  /* 0x0000000a06067c10 */ /* 0x001fe2000ff3e0ff */
[C---:B------:R-:W-:Y:S01]  /*1720*/  VIADD R10, R4.reuse, 0xffffffff ;  /* 0xffffffff040a7836 */ /* 0x040fe20000000000 */
[C---:B------:R-:W-:Y:S01]  /*1730*/  IADD3 R14, P3, PT, R4.reuse, UR10, RZ ;  /* 0x0000000a040e7c10 */ /* 0x040fe2000ff7e0ff */
[----:B------:R-:W-:Y:S01]  /*1740*/  VIADD R4, R4, 0x8 ;  /* 0x0000000804047836 */ /* 0x000fe20000000000 */
[----:B------:R-:W-:Y:S01]  /*1750*/  SHF.R.U32.HI R17, RZ, UR5, R13 ;  /* 0x00000005ff117c19 */ /* 0x000fe2000801160d */
[----:B------:R-:W-:Y:S01]  /*1760*/  IMAD.X R7, RZ, RZ, UR11, P1 ;  /* 0x0000000bff077e24 */ /* 0x000fe200088e06ff */
[----:B------:R-:W-:Y:S01]  /*1770*/  IADD3 R8, P1, PT, R8, UR10, RZ ;  /* 0x0000000a08087c10 */ /* 0x000fe2000ff3e0ff */
[----:B------:R-:W-:Y:S01]  /*1780*/  IMAD.X R15, RZ, RZ, UR11, P3 ;  /* 0x0000000bff0f7e24 */ /* 0x000fe200098e06ff */
[----:B------:R-:W-:-:S02]  /*1790*/  IADD3 R10, P2, PT, R10, UR10, RZ ;  /* 0x0000000a0a0a7c10 */ /* 0x000fc4000ff5e0ff */
[----:B------:R0:W-:Y:S01]  /*17a0*/  STG.E.U8 desc[UR8][R6.64], R13 ;  /* 0x0000000d06007986 */ /* 0x0001e2000c101108 */
[----:B------:R-:W-:Y:S01]  /*17b0*/  IMAD.X R9, RZ, RZ, UR11, P1 ;  /* 0x0000000bff097e24 */ /* 0x000fe200088e06ff */
[----:B------:R-:W-:Y:S01]  /*17c0*/  ISETP.NE.AND P1, PT, R3, RZ, PT ;  /* 0x000000ff0300720c */ /* 0x000fe20003f25270 */
[----:B------:R-:W-:Y:S01]  /*17d0*/  IMAD.X R11, RZ, RZ, UR11, P2 ;  /* 0x0000000bff0b7e24 */ /* 0x000fe200090e06ff */
[--C-:B------:R-:W-:Y:S01]  /*17e0*/  SHF.R.U32.HI R19, RZ, UR4, R13.reuse ;  /* 0x00000004ff137c19 */ /* 0x100fe2000801160d */
[----:B------:R-:W-:Y:S01]  /*17f0*/  UIADD3 UR4, UPT, UPT, UR4, 0x40, URZ ;  /* 0x0000004004047890 */ /* 0x000fe2000fffe0ff */
[----:B------:R1:W-:Y:S04]  /*1800*/  STG.E.U8 desc[UR8][R8.64], R17 ;  /* 0x0000001108007986 */ /* 0x0003e8000c101108 */
[----:B------:R1:W-:Y:S01]  /*1810*/  STG.E.U8 desc[UR8][R10.64], R19 ;  /* 0x000000130a007986 */ /* 0x0003e2000c101108 */
[----:B0-----:R-:W-:-:S05]  /*1820*/  SHF.R.U32.HI R7, RZ, UR6, R13 ;  /* 0x00000006ff077c19 */ /* 0x001fca000801160d */
[----:B------:R1:W-:Y:S01]  /*1830*/  STG.E.U8 desc[UR8][R14.64], R7 ;  /* 0x000000070e007986 */ /* 0x0003e2000c101108 */
[----:B------:R-:W-:Y:S05]  /*1840*/  @P1 BRA `(.L_x_7) ;  /* 0xfffffffc009c1947 */ /* 0x000fea000383ffff */
.L_x_6:
[----:B------:R-:W-:Y:S05]  /*1850*/  @!P0 EXIT ;  /* 0x000000000000894d */ /* 0x000fea0003800000 */
[----:B------:R-:W-:Y:S02]  /*1860*/  ISETP.GE.U32.AND P0, PT, R12, 0x4, PT ;  /* 0x000000040c00780c */ /* 0x000fe40003f06070 */
[----:B------:R-:W-:-:S04]  /*1870*/  LOP3.LUT R18, R2, 0x3, RZ, 0xc0, !PT ;  /* 0x0000000302127812 */ /* 0x000fc800078ec0ff */
[----:B------:R-:W-:-:S07]  /*1880*/  ISETP.NE.AND P1, PT, R18, RZ, PT ;  /* 0x000000ff1200720c */ /* 0x000fce0003f25270 */
[----:B------:R-:W-:Y:S06]  /*1890*/  @!P0 BRA `(.L_x_8) ;  /* 0x0000000000648947 */ /* 0x000fec0003800000 */
[----:B------:R-:W0:Y:S01]  /*18a0*/  LDCU.64 UR4, c[0x0][0x388] ;  /* 0x00007100ff0477ac */ /* 0x000e220008000a00 */
[----:B------:R-:W-:Y:S02]  /*18b0*/  IMAD.IADD R4, R5, 0x1, R0 ;  /* 0x0000000105047824 */ /* 0x000fe400078e0200 */
[----:B------:R-:W-:Y:S02]  /*18c0*/  IMAD.SHL.U32 R3, R0, 0x8, RZ ;  /* 0x0000000800037824 */ /* 0x000fe400078e00ff */
[C---:B------:R-:W-:Y:S02]  /*18d0*/  VIADD R6, R4.reuse, 0x1 ;  /* 0x0000000104067836 */ /* 0x040fe40000000000 */
[C---:B-1----:R-:W-:Y:S02]  /*18e0*/  VIADD R8, R4.reuse, 0x2 ;  /* 0x0000000204087836 */ /* 0x042fe40000000000 */
[----:B------:R-:W-:Y:S02]  /*18f0*/  VIADD R14, R4, 0x3 ;  /* 0x00000003040e7836 */ /* 0x000fe40000000000 */
[----:B------:R-:W-:-:S02]  /*1900*/  VIADD R12, R3, 0x10 ;  /* 0x00000010030c7836 */ /* 0x000fc40000000000 */
[C---:B------:R-:W-:Y:S02]  /*1910*/  VIADD R16, R3.reuse, 0x18 ;  /* 0x0000001803107836 */ /* 0x040fe40000000000 */
[----:B------:R-:W-:Y:S01]  /*1920*/  VIADD R0, R0, 0x4 ;  /* 0x0000000400007836 */ /* 0x000fe20000000000 */
[----:B0-----:R-:W-:Y:S01]  /*1930*/  IADD3 R10, P0, PT, R4, UR4, RZ ;  /* 0x00000004040a7c10 */ /* 0x001fe2000ff1e0ff */
[----:B------:R-:W-:Y:S01]  /*1940*/  VIADD R4, R3, 0x8 ;  /* 0x0000000803047836 */ /* 0x000fe20000000000 */
[----:B------:R-:W-:Y:S02]  /*1950*/  IADD3 R8, P2, PT, R8, UR4, RZ ;  /* 0x0000000408087c10 */ /* 0x000fe4000ff5e0ff */
[----:B------:R-:W-:Y:S01]  /*1960*/  IADD3 R14, P3, PT, R14, UR4, RZ ;  /* 0x000000040e0e7c10 */ /* 0x000fe2000ff7e0ff */
[----:B------:R-:W-:Y:S01]  /*1970*/  IMAD.X R11, RZ, RZ, UR5, P0 ;  /* 0x00000005ff0b7e24 */ /* 0x000fe200080e06ff */
[----:B------:R-:W-:Y:S01]  /*1980*/  IADD3 R6, P0, PT, R6, UR4, RZ ;  /* 0x0000000406067c10 */ /* 0x000fe2000ff1e0ff */
[----:B------:R-:W-:Y:S01]  /*1990*/  IMAD.X R9, RZ, RZ, UR5, P2 ;  /* 0x00000005ff097e24 */ /* 0x000fe200090e06ff */
[--C-:B------:R-:W-:Y:S01]  /*19a0*/  SHF.R.U32.HI R3, RZ, R4, R13.reuse ;  /* 0x00000004ff037219 */ /* 0x100fe2000001160d */
[----:B------:R-:W-:Y:S01]  /*19b0*/  IMAD.X R15, RZ, RZ, UR5, P3 ;  /* 0x00000005ff0f7e24 */ /* 0x000fe200098e06ff */
[----:B------:R0:W-:Y:S01]  /*19c0*/  STG.E.U8 desc[UR8][R10.64], R13 ;  /* 0x0000000d0a007986 */ /* 0x0001e2000c101108 */
[----:B------:R-:W-:Y:S01]  /*19d0*/  IMAD.X R7, RZ, RZ, UR5, P0 ;  /* 0x00000005ff077e24 */ /* 0x000fe200080e06ff */
[----:B------:R-:W-:-:S04]  /*19e0*/  SHF.R.U32.HI R17, RZ, R16, R13 ;  /* 0x00000010ff117219 */ /* 0x000fc8000001160d */
[----:B------:R2:W-:Y:S01]  /*19f0*/  STG.E.U8 desc[UR8][R6.64], R3 ;  /* 0x0000000306007986 */ /* 0x0005e2000c101108 */
[----:B0-----:R-:W-:-:S05]  /*1a00*/  SHF.R.U32.HI R11, RZ, R12, R13 ;  /* 0x0000000cff0b7219 */ /* 0x001fca000001160d */
[----:B------:R2:W-:Y:S04]  /*1a10*/  STG.E.U8 desc[UR8][R8.64], R11 ;  /* 0x0000000b08007986 */ /* 0x0005e8000c101108 */
[----:B------:R2:W-:Y:S02]  /*1a20*/  STG.E.U8 desc[UR8][R14.64], R17 ;  /* 0x000000110e007986 */ /* 0x0005e4000c101108 */
.L_x_8:
[----:B------:R-:W-:Y:S05]  /*1a30*/  @!P1 EXIT ;  /* 0x000000000000994d */ /* 0x000fea0003800000 */
[----:B------:R-:W-:Y:S02]  /*1a40*/  ISETP.NE.AND P0, PT, R18, 0x1, PT ;  /* 0x000000011200780c */ /* 0x000fe40003f05270 */
[----:B------:R-:W-:-:S04]  /*1a50*/  LOP3.LUT R2, R2, 0x1, RZ, 0xc0, !PT ;  /* 0x0000000102027812 */ /* 0x000fc800078ec0ff */
[----:B------:R-:W-:-:S07]  /*1a60*/  ISETP.NE.U32.AND P1, PT, R2, 0x1, PT ;  /* 0x000000010200780c */ /* 0x000fce0003f25070 */
[----:B------:R-:W-:Y:S06]  /*1a70*/  @!P0 BRA `(.L_x_9) ;  /* 0x0000000000388947 */ /* 0x000fec0003800000 */
[----:B------:R-:W0:Y:S01]  /*1a80*/  LDCU.64 UR4, c[0x0][0x388] ;  /* 0x00007100ff0477ac */ /* 0x000e220008000a00 */
[----:B------:R-:W-:Y:S02]  /*1a90*/  IMAD.IADD R2, R5, 0x1, R0 ;  /* 0x0000000105027824 */ /* 0x000fe400078e0200 */
[----:B------:R-:W-:Y:S02]  /*1aa0*/  IMAD.SHL.U32 R4, R0, 0x8, RZ ;  /* 0x0000000800047824 */ /* 0x000fe400078e00ff */
[----:B--2---:R-:W-:Y:S02]  /*1ab0*/  VIADD R6, R2, 0x1 ;  /* 0x0000000102067836 */ /* 0x004fe40000000000 */
[----:B-1----:R-:W-:Y:S01]  /*1ac0*/  VIADD R8, R4, 0x8 ;  /* 0x0000000804087836 */ /* 0x002fe20000000000 */
[----:B------:R-:W-:Y:S01]  /*1ad0*/  SHF.R.U32.HI R9, RZ, R4, R13 ;  /* 0x00000004ff097219 */ /* 0x000fe2000001160d */
[----:B------:R-:W-:-:S03]  /*1ae0*/  VIADD R0, R0, 0x2 ;  /* 0x0000000200007836 */ /* 0x000fc60000000000 */
[----:B------:R-:W-:Y:S02]  /*1af0*/  SHF.R.U32.HI R11, RZ, R8, R13 ;  /* 0x00000008ff0b7219 */ /* 0x000fe4000001160d */
[----:B0-----:R-:W-:Y:S02]  /*1b00*/  IADD3 R2, P0, PT, R2, UR4, RZ ;  /* 0x0000000402027c10 */ /* 0x001fe4000ff1e0ff */
[----:B------:R-:W-:-:S03]  /*1b10*/  IADD3 R6, P2, PT, R6, UR4, RZ ;  /* 0x0000000406067c10 */ /* 0x000fc6000ff5e0ff */
[----:B------:R-:W-:Y:S02]  /*1b20*/  IMAD.X R3, RZ, RZ, UR5, P0 ;  /* 0x00000005ff037e24 */ /* 0x000fe400080e06ff */
[----:B------:R-:W-:-:S03]  /*1b30*/  IMAD.X R7, RZ, RZ, UR5, P2 ;  /* 0x00000005ff077e24 */ /* 0x000fc600090e06ff */
[----:B------:R0:W-:Y:S04]  /*1b40*/  STG.E.U8 desc[UR8][R2.64], R9 ;  /* 0x0000000902007986 */ /* 0x0001e8000c101108 */
[----:B------:R0:W-:Y:S02]  /*1b50*/  STG.E.U8 desc[UR8][R6.64], R11 ;  /* 0x0000000b06007986 */ /* 0x0001e4000c101108 */
.L_x_9:
[----:B------:R-:W-:Y:S05]  /*1b60*/  @P1 EXIT ;  /* 0x000000000000194d */ /* 0x000fea0003800000 */
[----:B------:R-:W3:Y:S01]  /*1b70*/  LDCU.64 UR4, c[0x0][0x388] ;  /* 0x00007100ff0477ac */ /* 0x000ee20008000a00 */
[----:B0-----:R-:W-:Y:S02]  /*1b80*/  IMAD.IADD R2, R5, 0x1, R0 ;  /* 0x0000000105027824 */ /* 0x001fe400078e0200 */
[----:B------:R-:W-:-:S05]  /*1b90*/  IMAD.SHL.U32 R0, R0, 0x8, RZ ;  /* 0x0000000800007824 */ /* 0x000fca00078e00ff */
[----:B------:R-:W-:Y:S02]  /*1ba0*/  SHF.R.U32.HI R13, RZ, R0, R13 ;  /* 0x00000000ff0d7219 */ /* 0x000fe4000001160d */
[----:B---3--:R-:W-:-:S05]  /*1bb0*/  IADD3 R2, P0, PT, R2, UR4, RZ ;  /* 0x0000000402027c10 */ /* 0x008fca000ff1e0ff */
[----:B--2---:R-:W-:-:S05]  /*1bc0*/  IMAD.X R3, RZ, RZ, UR5, P0 ;  /* 0x00000005ff037e24 */ /* 0x004fca00080e06ff */
[----:B------:R-:W-:Y:S01]  /*1bd0*/  STG.E.U8 desc[UR8][R2.64], R13 ;  /* 0x0000000d02007986 */ /* 0x000fe2000c101108 */
[----:B------:R-:W-:Y:S05]  /*1be0*/  EXIT ;  /* 0x000000000000794d */ /* 0x000fea0003800000 */
.L_x_10:
[----:B------:R-:W-:-:S00]  /*1bf0*/  BRA `(.L_x_10) ;  /* 0xfffffffc00fc7947 */ /* 0x000fc0000383ffff */
[----:B------:R-:W-:-:S00]  /*1c00*/  NOP ;  /* 0x0000000000007918 */ /* 0x000fc00000000000 */
[----:B------:R-:W-:-:S00]  /*1c10*/  NOP ;  /* 0x0000000000007918 */ /* 0x000fc00000000000 */
[----:B------:R-:W-:-:S00]  /*1c20*/  NOP ;  /* 0x0000000000007918 */ /* 0x000fc00000000000 */
[----:B------:R-:W-:-:S00]  /*1c30*/  NOP ;  /* 0x0000000000007918 */ /* 0x000fc00000000000 */
[----:B------:R-:W-:-:S00]  /*1c40*/  NOP ;  /* 0x0000000000007918 */ /* 0x000fc00000000000 */
[----:B------:R-:W-:-:S00]  /*1c50*/  NOP ;  /* 0x0000000000007918 */ /* 0x000fc00000000000 */
[----:B------:R-:W-:-:S00]  /*1c60*/  NOP ;  /* 0x0000000000007918 */ /* 0x000fc00000000000 */
[----:B------:R-:W-:-:S00]  /*1c70*/  NOP ;  /* 0x0000000000007918 */ /* 0x000fc00000000000 */
.L_x_43:


//--------------------- .text._Z14simple_shufflePKhPhjjj --------------------------
	.section	.text._Z14simple_shufflePKhPhjjj,"ax",@progbits
	.align	128
        .global         _Z14simple_shufflePKhPhjjj
        .type           _Z14simple_shufflePKhPhjjj,@function
        .size           _Z14simple_shufflePKhPhjjj,(.L_x_44 - _Z14simple_shufflePKhPhjjj)
        .other          _Z14simple_shufflePKhPhjjj,@"STO_CUDA_ENTRY STV_DEFAULT"
_Z14simple_shufflePKhPhjjj:
.text._Z14simple_shufflePKhPhjjj:
[----:B------:R-:W-:Y:S08]  /*0000*/  LDC R1, c[0x0][0x37c] ;  /* 0x0000df00ff017b82 */ /* 0x000ff00000000800 */
[----:B------:R-:W0:Y:S01]  /*0010*/  LDC R0, c[0x0][0x398] ;  /* 0x0000e600ff007b82 */ /* 0x000e220000000800 */
[----:B------:R-:W1:Y:S01]  /*0020*/  S2R R13, SR_TID.X ;  /* 0x00000000000d7919 */ /* 0x000e620000002100 */
[----:B------:R-:W2:Y:S01]  /*0030*/  LDCU.64 UR8, c[0x0][0x358] ;  /* 0x00006b00ff0877ac */ /* 0x000ea20008000a00 */
[----:B------:R-:W-:Y:S05]  /*0040*/  BSSY.RECONVERGENT B0, `(.L_x_11) ;  /* 0x000015f000007945 */ /* 0x000fea0003800200 */
[----:B------:R-:W3:Y:S08]  /*0050*/  LDC.64 R4, c[0x0][0x390] ;  /* 0x0000e400ff047b82 */ /* 0x000ef00000000a00 */
[----:B------:R-:W1:Y:S01]  /*0060*/  S2UR UR4, SR_CTAID.X ;  /* 0x00000000000479c3 */ /* 0x000e620000002500 */
[----:B0-----:R-:W0:Y:S01]  /*0070*/  I2F.U32.RP R6, R0 ;  /* 0x0000000000067306 */ /* 0x001e220000209000 */
[----:B------:R-:W-:-:S06]  /*0080*/  ISETP.NE.U32.AND P3, PT, R0, RZ, PT ;  /* 0x000000ff0000720c */ /* 0x000fcc0003f65070 */
[----:B------:R-:W1:Y:S01]  /*0090*/  LDC R12, c[0x0][0x360] ;  /* 0x0000d800ff0c7b82 */ /* 0x000e620000000800 */
[----:B------:R-:W-:Y:S01]  /*00a0*/  LOP3.LUT R10, RZ, R0, RZ, 0x33, !PT ;  /* 0x00000000ff0a7212 */ /* 0x000fe200078e33ff */
[----:B0-----:R-:W0:Y:S01]  /*00b0*/  MUFU.RCP R6, R6 ;  /* 0x0000000600067308 */ /* 0x001e220000001000 */
[----:B-1----:R-:W-:Y:S01]  /*00c0*/  IMAD R13, R12, UR4, R13 ;  /* 0x000000040c0d7c24 */ /* 0x002fe2000f8e020d */
[----:B------:R-:W1:Y:S01]  /*00d0*/  LDCU UR4, c[0x0][0x390] ;  /* 0x00007200ff0477ac */ /* 0x000e620008000800 */
[----:B0-----:R-:W-:-:S05]  /*00e0*/  VIADD R2, R6, 0xffffffe ;  /* 0x0ffffffe06027836 */ /* 0x001fca0000000000 */
[----:B---3--:R-:W0:Y:S08]  /*00f0*/  I2F.U32.RP R6, R4 ;  /* 0x0000000400067306 */ /* 0x008e300000209000 */
[----:B------:R3:W4:Y:S08]  /*0100*/  F2I.FTZ.U32.TRUNC.NTZ R3, R2 ;  /* 0x0000000200037305 */ /* 0x000730000021f000 */
[----:B0-----:R-:W0:Y:S01]  /*0110*/  MUFU.RCP R6, R6 ;  /* 0x0000000600067308 */ /* 0x001e220000001000 */
[----:B---3--:R-:W-:-:S02]  /*0120*/  IMAD.MOV.U32 R2, RZ, RZ, RZ ;  /* 0x000000ffff027224 */ /* 0x008fc400078e00ff */
[----:B----4-:R-:W-:-:S04]  /*0130*/  IMAD.MOV R9, RZ, RZ, -R3 ;  /* 0x000000ffff097224 */ /* 0x010fc800078e0a03 */
[----:B------:R-:W-:-:S04]  /*0140*/  IMAD R9, R9, R0, RZ ;  /* 0x0000000009097224 */ /* 0x000fc800078e02ff */
[----:B------:R-:W-:-:S04]  /*0150*/  IMAD.HI.U32 R9, R3, R9, R2 ;  /* 0x0000000903097227 */ /* 0x000fc800078e0002 */
[----:B0-----:R-:W-:Y:S02]  /*0160*/  VIADD R2, R6, 0xffffffe ;  /* 0x0ffffffe06027836 */ /* 0x001fe40000000000 */
        /* <DEDUP_REMOVED lines=8> */
[----:B------:R-:W-:Y:S02]  /*01f0*/  SEL R8, R10, R3, !P3 ;  /* 0x000000030a087207 */ /* 0x000fe40005800000 */
[----:B------:R0:W3:Y:S08]  /*0200*/  F2I.FTZ.U32.TRUNC.NTZ R3, R2 ;  /* 0x0000000200037305 */ /* 0x0000f0000021f000 */
[----:B------:R-:W4:Y:S01]  /*0210*/  I2F.U32.RP R11, R8 ;  /* 0x00000008000b7306 */ /* 0x000f220000209000 */
[----:B0-----:R-:W-:-:S02]  /*0220*/  IMAD.MOV.U32 R2, RZ, RZ, RZ ;  /* 0x000000ffff027224 */ /* 0x001fc400078e00ff */
[----:B---3--:R-:W-:-:S04]  /*0230*/  IMAD.MOV R15, RZ, RZ, -R3 ;  /* 0x000000ffff0f7224 */ /* 0x008fc800078e0a03 */
[----:B------:R-:W-:Y:S01]  /*0240*/  IMAD R15, R15, R4, RZ ;  /* 0x000000040f0f7224 */ /* 0x000fe200078e02ff */
[----:B----4-:R-:W0:Y:S03]  /*0250*/  MUFU.RCP R11, R11 ;  /* 0x0000000b000b7308 */ /* 0x010e260000001000 */
[----:B------:R-:W-:-:S04]  /*0260*/  IMAD.HI.U32 R3, R3, R15, R2 ;  /* 0x0000000f03037227 */ /* 0x000fc800078e0002 */
[----:B------:R-:W-:Y:S02]  /*0270*/  IMAD R2, R13, R0, RZ ;  /* 0x000000000d027224 */ /* 0x000fe400078e02ff */
[----:B------:R-:W-:Y:S02]  /*0280*/  IMAD.MOV R15, RZ, RZ, -R8 ;  /* 0x000000ffff0f7224 */ /* 0x000fe400078e0a08 */
[----:B------:R-:W-:-:S04]  /*0290*/  IMAD.HI.U32 R12, R3, R2, RZ ;  /* 0x00000002030c7227 */ /* 0x000fc800078e00ff */
[----:B------:R-:W-:-:S04]  /*02a0*/  IMAD.HI.U32 R14, R3, R5, RZ ;  /* 0x00000005030e7227 */ /* 0x000fc800078e00ff */
[----:B0-----:R-:W-:Y:S02]  /*02b0*/  VIADD R6, R11, 0xffffffe ;  /* 0x0ffffffe0b067836 */ /* 0x001fe40000000000 */
[----:B------:R-:W-:Y:S02]  /*02c0*/  IMAD.MOV R3, RZ, RZ, -R12 ;  /* 0x000000ffff037224 */ /* 0x000fe400078e0a0c */
[----:B------:R0:W3:Y:S01]  /*02d0*/  F2I.FTZ.U32.TRUNC.NTZ R7, R6 ;  /* 0x0000000600077305 */ /* 0x0000e2000021f000 */
[----:B------:R-:W-:-:S04]  /*02e0*/  IMAD.MOV R11, RZ, RZ, -R14 ;  /* 0x000000ffff0b7224 */ /* 0x000fc800078e0a0e */
[----:B------:R-:W-:Y:S02]  /*02f0*/  IMAD R11, R4, R11, R5 ;  /* 0x0000000b040b7224 */ /* 0x000fe400078e0205 */
[----:B0-----:R-:W-:-:S03]  /*0300*/  IMAD.MOV.U32 R6, RZ, RZ, RZ ;  /* 0x000000ffff067224 */ /* 0x001fc600078e00ff */
[----:B------:R-:W-:Y:S01]  /*0310*/  ISETP.GE.U32.AND P5, PT, R11, R4, PT ;  /* 0x000000040b00720c */ /* 0x000fe20003fa6070 */
[----:B---3--:R-:W-:-:S04]  /*0320*/  IMAD R15, R15, R7, RZ ;  /* 0x000000070f0f7224 */ /* 0x008fc800078e02ff */
[----:B------:R-:W-:Y:S01]  /*0330*/  IMAD.HI.U32 R6, R7, R15, R6 ;  /* 0x0000000f07067227 */ /* 0x000fe200078e0006 */
[----:B------:R-:W-:-:S03]  /*0340*/  LOP3.LUT R15, RZ, R4, RZ, 0x33, !PT ;  /* 0x00000004ff0f7212 */ /* 0x000fc600078e33ff */
[----:B------:R-:W-:Y:S02]  /*0350*/  IMAD R7, R4, R3, R2 ;  /* 0x0000000304077224 */ /* 0x000fe400078e0202 */
[----:B------:R-:W-:-:S03]  /*0360*/  IMAD.HI.U32 R6, R6, R13, RZ ;  /* 0x0000000d06067227 */ /* 0x000fc600078e00ff */
[----:B------:R-:W-:Y:S01]  /*0370*/  ISETP.GE.U32.AND P4, PT, R7, R4, PT ;  /* 0x000000040700720c */ /* 0x000fe20003f86070 */
[----:B------:R-:W-:Y:S02]  /*0380*/  IMAD.MOV R6, RZ, RZ, -R6 ;  /* 0x000000ffff067224 */ /* 0x000fe400078e0a06 */
[----:B------:R-:W-:Y:S02]  /*0390*/  @P5 IMAD.IADD R11, R11, 0x1, -R4 ;  /* 0x000000010b0b5824 */ /* 0x000fe400078e0a04 */
[----:B------:R-:W-:Y:S02]  /*03a0*/  IMAD R3, R8, R6, R13 ;  /* 0x0000000608037224 */ /* 0x000fe400078e020d */
[----:B------:R-:W-:Y:S01]  /*03b0*/  @P5 VIADD R14, R14, 0x1 ;  /* 0x000000010e0e5836 */ /* 0x000fe20000000000 */
[----:B------:R-:W-:Y:S02]  /*03c0*/  ISETP.GE.U32.AND P2, PT, R11, R4, PT ;  /* 0x000000040b00720c */ /* 0x000fe40003f46070 */
[----:B------:R-:W-:-:S02]  /*03d0*/  ISETP.GE.U32.AND P1, PT, R3, R8, PT ;  /* 0x000000080300720c */ /* 0x000fc40003f26070 */
[----:B------:R-:W-:Y:S01]  /*03e0*/  ISETP.NE.U32.AND P5, PT, R8, RZ, PT ;  /* 0x000000ff0800720c */ /* 0x000fe20003fa5070 */
[----:B------:R-:W-:Y:S02]  /*03f0*/  @P4 IMAD.IADD R7, R7, 0x1, -R4 ;  /* 0x0000000107074824 */ /* 0x000fe400078e0a04 */
[----:B------:R-:W-:-:S03]  /*0400*/  @P4 VIADD R12, R12, 0x1 ;  /* 0x000000010c0c4836 */ /* 0x000fc60000000000 */
[----:B------:R-:W-:Y:S01]  /*0410*/  ISETP.GE.U32.AND P0, PT, R7, R4, PT ;  /* 0x000000040700720c */ /* 0x000fe20003f06070 */
[----:B-1----:R-:W-:Y:S02]  /*0420*/  IMAD.U32 R7, RZ, RZ, UR4 ;  /* 0x00000004ff077e24 */ /* 0x002fe4000f8e00ff */
[----:B------:R-:W-:Y:S02]  /*0430*/  @P2 VIADD R14, R14, 0x1 ;  /* 0x000000010e0e2836 */ /* 0x000fe40000000000 */
[----:B------:R-:W-:Y:S01]  /*0440*/  @P1 IMAD.IADD R3, R3, 0x1, -R8 ;  /* 0x0000000103031824 */ /* 0x000fe200078e0a08 */
[----:B------:R-:W-:-:S04]  /*0450*/  ISETP.NE.U32.AND P1, PT, R4, RZ, PT ;  /* 0x000000ff0400720c */ /* 0x000fc80003f25070 */
[----:B------:R-:W-:Y:S02]  /*0460*/  SEL R6, R15, R14, !P1 ;  /* 0x0000000e0f067207 */ /* 0x000fe40004800000 */
[----:B------:R-:W-:Y:S01]  /*0470*/  ISETP.GE.U32.AND P4, PT, R3, R8, PT ;  /* 0x000000080300720c */ /* 0x000fe20003f86070 */
[----:B------:R-:W-:Y:S01]  /*0480*/  @P0 VIADD R12, R12, 0x1 ;  /* 0x000000010c0c0836 */ /* 0x000fe20000000000 */
[----:B------:R-:W-:-:S04]  /*0490*/  PLOP3.LUT P0, PT, PT, PT, PT, 0x80, 0x8 ;  /* 0x000000000008781c */ /* 0x000fc80003f0f070 */
[----:B------:R-:W-:-:S04]  /*04a0*/  SEL R5, R15, R12, !P1 ;  /* 0x0000000c0f057207 */ /* 0x000fc80004800000 */
[----:B------:R-:W-:-:S03]  /*04b0*/  ISETP.NE.AND P6, PT, R5, R6, PT ;  /* 0x000000060500720c */ /* 0x000fc60003fc5270 */
[----:B------:R-:W-:Y:S01]  /*04c0*/  @P4 IMAD.IADD R3, R3, 0x1, -R8 ;  /* 0x0000000103034824 */ /* 0x000fe200078e0a08 */
[----:B------:R-:W-:Y:S01]  /*04d0*/  @!P5 LOP3.LUT R3, RZ, R8, RZ, 0x33, !PT ;  /* 0x00000008ff03d212 */ /* 0x000fe200078e33ff */
[----:B------:R-:W-:-:S08]  /*04e0*/  IMAD.SHL.U32 R8, R0, 0x8, RZ ;  /* 0x0000000800087824 */ /* 0x000fd000078e00ff */
[----:B--2---:R-:W-:Y:S05]  /*04f0*/  @P6 BRA `(.L_x_12) ;  /* 0x00000010004c6947 */ /* 0x004fea0003800000 */
        /* <DEDUP_REMOVED lines=29> */
[----:B------:R-:W-:-:S13]  /*06d0*/  ISETP.GE.U32.AND P1, PT, R3, R10, PT ;  /* 0x0000000a0300720c */ /* 0x000fda0003f26070 */
[----:B------:R-:W-:Y:S05]  /*06e0*/  @!P1 BRA `(.L_x_12) ;  /* 0x0000000c00d09947 */ /* 0x000fea0003800000 */
[C---:B------:R-:W-:Y:S01]  /*06f0*/  ISETP.GE.U32.AND P0, PT, R0.reuse, 0x4, PT ;  /* 0x000000040000780c */ /* 0x040fe20003f06070 */
[----:B------:R-:W-:Y:S01]  /*0700*/  IMAD.MOV.U32 R9, RZ, RZ, RZ ;  /* 0x000000ffff097224 */ /* 0x000fe200078e00ff */
[----:B------:R-:W-:-:S04]  /*0710*/  VIMNMX.U32 R10, PT, PT, R0, 0x1, !PT ;  /* 0x00000001000a7848 */ /* 0x000fc80007fe0000 */
[----:B------:R-:W-:-:S07]  /*0720*/  LOP3.LUT R20, R10, 0x3, RZ, 0xc0, !PT ;  /* 0x000000030a147812 */ /* 0x000fce00078ec0ff */
[----:B------:R-:W-:Y:S05]  /*0730*/  @!P0 BRA `(.L_x_13) ;  /* 0x0000000c007c8947 */ /* 0x000fea0003800000 */
[----:B------:R-:W-:Y:S01]  /*0740*/  LOP3.LUT R9, R10, 0xfffffffc, RZ, 0xc0, !PT ;  /* 0xfffffffc0a097812 */ /* 0x000fe200078ec0ff */
[----:B------:R-:W0:Y:S01]  /*0750*/  LDCU.128 UR12, c[0x0][0x380] ;  /* 0x00007000ff0c77ac */ /* 0x000e220008000c00 */
[----:B------:R-:W-:-:S03]  /*0760*/  VIADD R21, R2, 0x3 ;  /* 0x0000000302157836 */ /* 0x000fc60000000000 */
[----:B------:R-:W-:-:S05]  /*0770*/  IMAD.MOV R22, RZ, RZ, -R9 ;  /* 0x000000ffff167224 */ /* 0x000fca00078e0a09 */
[----:B------:R-:W-:-:S13]  /*0780*/  ISETP.GE.AND P0, PT, R22, RZ, PT ;  /* 0x000000ff1600720c */ /* 0x000fda0003f06270 */
[----:B0-----:R-:W-:Y:S05]  /*0790*/  @P0 BRA `(.L_x_14) ;  /* 0x0000000800e80947 */ /* 0x001fea0003800000 */
[----:B------:R-:W-:Y:S01]  /*07a0*/  IMAD.MOV R10, RZ, RZ, -R22 ;  /* 0x000000ffff0a7224 */ /* 0x000fe200078e0a16 */
[----:B------:R-:W-:-:S04]  /*07b0*/  PLOP3.LUT P0, PT, PT, PT, PT, 0x80, 0x8 ;  /* 0x000000000008781c */ /* 0x000fc80003f0f070 */
[----:B------:R-:W-:-:S13]  /*07c0*/  ISETP.GT.AND P1, PT, R10, 0xc, PT ;  /* 0x0000000c0a00780c */ /* 0x000fda0003f24270 */
[----:B------:R-:W-:Y:S05]  /*07d0*/  @!P1 BRA `(.L_x_15) ;  /* 0x0000000400d89947 */ /* 0x000fea0003800000 */
[----:B------:R-:W-:Y:S01]  /*07e0*/  PLOP3.LUT P0, PT, PT, PT, PT, 0x8, 0x80 ;  /* 0x000000000080781c */ /* 0x000fe20003f0e170 */
[----:B------:R-:W0:Y:S01]  /*07f0*/  LDCU.128 UR4, c[0x0][0x380] ;  /* 0x00007000ff0477ac */ /* 0x000e220008000c00 */
[----:B------:R-:W-:-:S11]  /*0800*/  NOP ;  /* 0x0000000000007918 */ /* 0x000fd60000000000 */
.L_x_16:
[C---:B-1----:R-:W-:Y:S02]  /*0810*/  VIADD R16, R21.reuse, 0xfffffffd ;  /* 0xfffffffd15107836 */ /* 0x042fe40000000000 */
[----:B------:R-:W-:-:S03]  /*0820*/  VIADD R12, R21, 0xfffffffe ;  /* 0xfffffffe150c7836 */ /* 0x000fc60000000000 */
[----:B0-----:R-:W-:Y:S01]  /*0830*/  IADD3 R14, P1, PT, R16, UR4, RZ ;  /* 0x00000004100e7c10 */ /* 0x001fe2000ff3e0ff */
[----:B------:R-:W-:-:S04]  /*0840*/  VIADD R24, R21, 0xffffffff ;  /* 0xffffffff15187836 */ /* 0x000fc80000000000 */
[----:B------:R-:W-:Y:S01]  /*0850*/  IMAD.X R15, RZ, RZ, UR5, P1 ;  /* 0x00000005ff0f7e24 */ /* 0x000fe200088e06ff */
[----:B------:R-:W-:-:S04]  /*0860*/  IADD3 R10, P1, PT, R12, UR4, RZ ;  /* 0x000000040c0a7c10 */ /* 0x000fc8000ff3e0ff */
[----:B------:R-:W2:Y:S01]  /*0870*/  LDG.E.U8.CONSTANT R13, desc[UR8][R14.64] ;  /* 0x000000080e0d7981 */ /* 0x000ea2000c1e9100 */
[----:B------:R-:W-:Y:S01]  /*0880*/  IMAD.X R11, RZ, RZ, UR5, P1 ;  /* 0x00000005ff0b7e24 */ /* 0x000fe200088e06ff */
[----:B------:R-:W-:-:S04]  /*0890*/  IADD3 R18, P1, PT, R24, UR4, RZ ;  /* 0x0000000418127c10 */ /* 0x000fc8000ff3e0ff */
[----:B------:R0:W3:Y:S01]  /*08a0*/  LDG.E.U8.CONSTANT R23, desc[UR8][R10.64] ;  /* 0x000000080a177981 */ /* 0x0000e2000c1e9100 */
[----:B------:R-:W-:-:S05]  /*08b0*/  IMAD.X R19, RZ, RZ, UR5, P1 ;  /* 0x00000005ff137e24 */ /* 0x000fca00088e06ff */
[----:B------:R-:W4:Y:S01]  /*08c0*/  LDG.E.U8.CONSTANT R18, desc[UR8][R18.64] ;  /* 0x0000000812127981 */ /* 0x000f22000c1e9100 */
[----:B0-----:R-:W-:-:S05]  /*08d0*/  IADD3 R10, P1, PT, R21, UR4, RZ ;  /* 0x00000004150a7c10 */ /* 0x001fca000ff3e0ff */
[----:B------:R-:W-:-:S05]  /*08e0*/  IMAD.X R11, RZ, RZ, UR5, P1 ;  /* 0x00000005ff0b7e24 */ /* 0x000fca00088e06ff */
[----:B------:R0:W5:Y:S01]  /*08f0*/  LDG.E.U8.CONSTANT R19, desc[UR8][R10.64] ;  /* 0x000000080a137981 */ /* 0x000162000c1e9100 */
[C---:B------:R-:W-:Y:S02]  /*0900*/  VIADD R26, R21.reuse, 0x1 ;  /* 0x00000001151a7836 */ /* 0x040fe40000000000 */
[----:B------:R-:W-:Y:S01]  /*0910*/  VIADD R14, R21, 0x2 ;  /* 0x00000002150e7836 */ /* 0x000fe20000000000 */
[----:B0-----:R-:W-:Y:S02]  /*0920*/  IADD3 R10, P1, PT, R16, UR6, RZ ;  /* 0x00000006100a7c10 */ /* 0x001fe4000ff3e0ff */
[----:B------:R-:W-:-:S03]  /*0930*/  IADD3 R16, P2, PT, R26, UR4, RZ ;  /* 0x000000041a107c10 */ /* 0x000fc6000ff5e0ff */
[----:B------:R-:W-:Y:S01]  /*0940*/  IMAD.X R11, RZ, RZ, UR7, P1 ;  /* 0x00000007ff0b7e24 */ /* 0x000fe200088e06ff */
[----:B------:R-:W-:Y:S01]  /*0950*/  IADD3 R12, P1, PT, R12, UR6, RZ ;  /* 0x000000060c0c7c10 */ /* 0x000fe2000ff3e0ff */
[----:B------:R-:W-:Y:S02]  /*0960*/  IMAD.X R17, RZ, RZ, UR5, P2 ;  /* 0x00000005ff117e24 */ /* 0x000fe400090e06ff */
[----:B------:R-:W-:-:S03]  /*0970*/  VIADD R25, R21, 0x3 ;  /* 0x0000000315197836 */ /* 0x000fc60000000000 */
[----:B------:R0:W5:Y:S04]  /*0980*/  LDG.E.U8.CONSTANT R15, desc[UR8][R16.64] ;  /* 0x00000008100f7981 */ /* 0x000168000c1e9100 */
[----:B--2---:R1:W-:Y:S02]  /*0990*/  STG.E.U8 desc[UR8][R10.64], R13 ;  /* 0x0000000d0a007986 */ /* 0x0043e4000c101108 */
[----:B-1----:R-:W-:Y:S01]  /*09a0*/  IADD3 R10, P2, PT, R14, UR4, RZ ;  /* 0x000000040e0a7c10 */ /* 0x002fe2000ff5e0ff */
[----:B------:R-:W-:Y:S01]  /*09b0*/  IMAD.X R13, RZ, RZ, UR7, P1 ;  /* 0x00000007ff0d7e24 */ /* 0x000fe200088e06ff */
[----:B0-----:R-:W-:-:S03]  /*09c0*/  IADD3 R16, P1, PT, R24, UR6, RZ ;  /* 0x0000000618107c10 */ /* 0x001fc6000ff3e0ff */
[----:B------:R-:W-:Y:S01]  /*09d0*/  IMAD.X R11, RZ, RZ, UR5, P2 ;  /* 0x00000005ff0b7e24 */ /* 0x000fe200090e06ff */
[----:B---3--:R0:W-:Y:S01]  /*09e0*/  STG.E.U8 desc[UR8][R12.64], R23 ;  /* 0x000000170c007986 */ /* 0x0081e2000c101108 */
[----:B------:R-:W-:-:S03]  /*09f0*/  IMAD.X R17, RZ, RZ, UR7, P1 ;  /* 0x00000007ff117e24 */ /* 0x000fc600088e06ff */
[----:B------:R1:W2:Y:S01]  /*0a00*/  LDG.E.U8.CONSTANT R24, desc[UR8][R10.64] ;  /* 0x000000080a187981 */ /* 0x0002a2000c1e9100 */
[----:B0-----:R-:W-:-:S03]  /*0a10*/  IADD3 R12, P2, PT, R25, UR4, RZ ;  /* 0x00000004190c7c10 */ /* 0x001fc6000ff5e0ff */
[----:B----4-:R0:W-:Y:S01]  /*0a20*/  STG.E.U8 desc[UR8][R16.64], R18 ;  /* 0x0000001210007986 */ /* 0x0101e2000c101108 */
[----:B-1----:R-:W-:Y:S01]  /*0a30*/  IADD3 R10, P1, PT, R21, UR6, RZ ;  /* 0x00000006150a7c10 */ /* 0x002fe2000ff3e0ff */
[----:B------:R-:W-:-:S04]  /*0a40*/  IMAD.X R13, RZ, RZ, UR5, P2 ;  /* 0x00000005ff0d7e24 */ /* 0x000fc800090e06ff */
[----:B------:R-:W-:Y:S02]  /*0a50*/  IMAD.X R11, RZ, RZ, UR7, P1 ;  /* 0x00000007ff0b7e24 */ /* 0x000fe400088e06ff */
[C---:B0-----:R-:W-:Y:S01]  /*0a60*/  VIADD R16, R21.reuse, 0x4 ;  /* 0x0000000415107836 */ /* 0x041fe20000000000 */
[----:B------:R0:W3:Y:S04]  /*0a70*/  LDG.E.U8.CONSTANT R17, desc[UR8][R12.64] ;  /* 0x000000080c117981 */ /* 0x0000e8000c1e9100 */
[----:B------:R-:W-:Y:S01]  /*0a80*/  IADD3 R18, P1, PT, R16, UR4, RZ ;  /* 0x0000000410127c10 */ /* 0x000fe2000ff3e0ff */
[----:B-----5:R1:W-:Y:S01]  /*0a90*/  STG.E.U8 desc[UR8][R10.64], R19 ;  /* 0x000000130a007986 */ /* 0x0203e2000c101108 */
[----:B0-----:R-:W-:-:S05]  /*0aa0*/  VIADD R12, R21, 0x5 ;  /* 0x00000005150c7836 */ /* 0x001fca0000000000 */
[----:B-1----:R-:W-:Y:S01]  /*0ab0*/  IADD3 R10, P2, PT, R12, UR4, RZ ;  /* 0x000000040c0a7c10 */ /* 0x002fe2000ff5e0ff */
[----:B------:R-:W-:-:S04]  /*0ac0*/  IMAD.X R19, RZ, RZ, UR5, P1 ;  /* 0x00000005ff137e24 */ /* 0x000fc800088e06ff */
[----:B------:R-:W-:Y:S01]  /*0ad0*/  IMAD.X R11, RZ, RZ, UR5, P2 ;  /* 0x00000005ff0b7e24 */ /* 0x000fe200090e06ff */
[----:B------:R0:W4:Y:S02]  /*0ae0*/  LDG.E.U8.CONSTANT R13, desc[UR8][R18.64] ;  /* 0x00000008120d7981 */ /* 0x000124000c1e9100 */
[----:B0-----:R-:W-:Y:S02]  /*0af0*/  VIADD R18, R21, 0x6 ;  /* 0x0000000615127836 */ /* 0x001fe40000000000 */
[----:B------:R0:W5:Y:S03]  /*0b00*/  LDG.E.U8.CONSTANT R19, desc[UR8][R10.64] ;  /* 0x000000080a137981 */ /* 0x000166000c1e9100 */
[----:B0-----:R-:W-:-:S05]  /*0b10*/  IADD3 R10, P1, PT, R18, UR4, RZ ;  /* 0x00000004120a7c10 */ /* 0x001fca000ff3e0ff */
[----:B------:R-:W-:-:S05]  /*0b20*/  IMAD.X R11, RZ, RZ, UR5, P1 ;  /* 0x00000005ff0b7e24 */ /* 0x000fca00088e06ff */
[----:B------:R0:W5:Y:S02]  /*0b30*/  LDG.E.U8.CONSTANT R23, desc[UR8][R10.64] ;  /* 0x000000080a177981 */ /* 0x000164000c1e9100 */
[----:B0-----:R-:W-:-:S05]  /*0b40*/  IADD3 R10, P1, PT, R26, UR6, RZ ;  /* 0x000000061a0a7c10 */ /* 0x001fca000ff3e0ff */
[----:B------:R-:W-:Y:S01]  /*0b50*/  IMAD.X R11, RZ, RZ, UR7, P1 ;  /* 0x00000007ff0b7e24 */ /* 0x000fe200088e06ff */
[----:B------:R-:W-:Y:S01]  /*0b60*/  IADD3 R14, P1, PT, R14, UR6, RZ ;  /* 0x000000060e0e7c10 */ /* 0x000fe2000ff3e0ff */
[----:B------:R-:W-:-:S03]  /*0b70*/  VIADD R27, R21, 0x7 ;  /* 0x00000007151b7836 */ /* 0x000fc60000000000 */
[----:B------:R0:W-:Y:S02]  /*0b80*/  STG.E.U8 desc[UR8][R10.64], R15 ;  /* 0x0000000f0a007986 */ /* 0x0001e4000c101108 */
[----:B0-----:R-:W-:Y:S01]  /*0b90*/  IMAD.X R15, RZ, RZ, UR7, P1 ;  /* 0x00000007ff0f7e24 */ /* 0x001fe200088e06ff */
[----:B------:R-:W-:-:S05]  /*0ba0*/  IADD3 R10, P1, PT, R25, UR6, RZ ;  /* 0x00000006190a7c10 */ /* 0x000fca000ff3e0ff */
[----:B------:R-:W-:Y:S01]  /*0bb0*/  IMAD.X R11, RZ, RZ, UR7, P1 ;  /* 0x00000007ff0b7e24 */ /* 0x000fe200088e06ff */
[----:B------:R-:W-:Y:S01]  /*0bc0*/  IADD3 R16, P1, PT, R16, UR6, RZ ;  /* 0x0000000610107c10 */ /* 0x000fe2000ff3e0ff */
[----:B--2---:R0:W-:Y:S02]  /*0bd0*/  STG.E.U8 desc[UR8][R14.64], R24 ;  /* 0x000000180e007986 */ /* 0x0041e4000c101108 */
[----:B0-----:R-:W-:Y:S01]  /*0be0*/  IADD3 R14, P2, PT, R27, UR4, RZ ;  /* 0x000000041b0e7c10 */ /* 0x001fe2000ff5e0ff */
[----:B------:R-:W-:-:S04]  /*0bf0*/  VIADD R24, R21, 0x8 ;  /* 0x0000000815187836 */ /* 0x000fc80000000000 */
[----:B------:R-:W-:Y:S01]  /*0c00*/  IMAD.X R15, RZ, RZ, UR5, P2 ;  /* 0x00000005ff0f7e24 */ /* 0x000fe200090e06ff */
[----:B---3--:R0:W-:Y:S04]  /*0c10*/  STG.E.U8 desc[UR8][R10.64], R17 ;  /* 0x000000110a007986 */ /* 0x0081e8000c101108 */
[----:B------:R1:W2:Y:S01]  /*0c20*/  LDG.E.U8.CONSTANT R14, desc[UR8][R14.64] ;  /* 0x000000080e0e7981 */ /* 0x0002a2000c1e9100 */
[----:B0-----:R-:W-:Y:S01]  /*0c30*/  IADD3 R10, P2, PT, R12, UR6, RZ ;  /* 0x000000060c0a7c10 */ /* 0x001fe2000ff5e0ff */
[----:B------:R-:W-:Y:S01]  /*0c40*/  IMAD.X R17, RZ, RZ, UR7, P1 ;  /* 0x00000007ff117e24 */ /* 0x000fe200088e06ff */
[----:B------:R-:W-:Y:S01]  /*0c50*/  IADD3 R12, P3, PT, R24, UR4, RZ ;  /* 0x00000004180c7c10 */ /* 0x000fe2000ff7e0ff */
[----:B-1----:R-:W-:Y:S01]  /*0c60*/  VIADD R15, R21, 0x9 ;  /* 0x00000009150f7836 */ /* 0x002fe20000000000 */
[----:B------:R-:W-:Y:S01]  /*0c70*/  IADD3 R18, P1, PT, R18, UR6, RZ ;  /* 0x0000000612127c10 */ /* 0x000fe2000ff3e0ff */
[----:B------:R-:W-:Y:S01]  /*0c80*/  IMAD.X R11, RZ, RZ, UR7, P2 ;  /* 0x00000007ff0b7e24 */ /* 0x000fe200090e06ff */
[----:B----4-:R0:W-:Y:S02]  /*0c90*/  STG.E.U8 desc[UR8][R16.64], R13 ;  /* 0x0000000d10007986 */ /* 0x0101e4000c101108 */
[----:B0-----:R-:W-:-:S02]  /*0ca0*/  IMAD.X R13, RZ, RZ, UR5, P3 ;  /* 0x00000005ff0d7e24 */ /* 0x001fc400098e06ff */
[----:B------:R-:W-:Y:S01]  /*0cb0*/  VIADD R16, R21, 0xa ;  /* 0x0000000a15107836 */ /* 0x000fe20000000000 */
[----:B-----5:R0:W-:Y:S04]  /*0cc0*/  STG.E.U8 desc[UR8][R10.64], R19 ;  /* 0x000000130a007986 */ /* 0x0201e8000c101108 */
[----:B------:R1:W3:Y:S01]  /*0cd0*/  LDG.E.U8.CONSTANT R17, desc[UR8][R12.64] ;  /* 0x000000080c117981 */ /* 0x0002e2000c1e9100 */
[----:B0-----:R-:W-:Y:S01]  /*0ce0*/  IADD3 R10, P2, PT, R15, UR4, RZ ;  /* 0x000000040f0a7c10 */ /* 0x001fe2000ff5e0ff */
[----:B------:R-:W-:Y:S01]  /*0cf0*/  IMAD.X R19, RZ, RZ, UR7, P1 ;  /* 0x00000007ff137e24 */ /* 0x000fe200088e06ff */
[----:B-1----:R-:W-:-:S03]  /*0d00*/  IADD3 R12, P1, PT, R16, UR4, RZ ;  /* 0x00000004100c7c10 */ /* 0x002fc6000ff3e0ff */
[----:B------:R-:W-:Y:S01]  /*0d10*/  IMAD.X R11, RZ, RZ, UR5, P2 ;  /* 0x00000005ff0b7e24 */ /* 0x000fe200090e06ff */
[----:B------:R0:W-:Y:S01]  /*0d20*/  STG.E.U8 desc[UR8][R18.64], R23 ;  /* 0x0000001712007986 */ /* 0x0001e2000c101108 */
[----:B------:R-:W-:-:S05]  /*0d30*/  IMAD.X R13, RZ, RZ, UR5, P1 ;  /* 0x00000005ff0d7e24 */ /* 0x000fca00088e06ff */
[----:B------:R1:W4:Y:S01]  /*0d40*/  LDG.E.U8.CONSTANT R25, desc[UR8][R12.64] ;  /* 0x000000080c197981 */ /* 0x000322000c1e9100 */
[----:B0-----:R-:W-:-:S03]  /*0d50*/  VIADD R18, R21, 0xb ;  /* 0x0000000b15127836 */ /* 0x001fc60000000000 */
[----:B------:R0:W5:Y:S01]  /*0d60*/  LDG.E.U8.CONSTANT R19, desc[UR8][R10.64] ;  /* 0x000000080a137981 */ /* 0x000162000c1e9100 */
[----:B------:R-:W-:-:S05]  /*0d70*/  VIADD R23, R21, 0xc ;  /* 0x0000000c15177836 */ /* 0x000fca0000000000 */
[----:B-1----:R-:W-:Y:S02]  /*0d80*/  IADD3 R12, P2, PT, R23, UR4, RZ ;  /* 0x00000004170c7c10 */ /* 0x002fe4000ff5e0ff */
[----:B0-----:R-:W-:-:S03]  /*0d90*/  IADD3 R10, P1, PT, R18, UR4, RZ ;  /* 0x00000004120a7c10 */ /* 0x001fc6000ff3e0ff */
[----:B------:R-:W-:Y:S02]  /*0da0*/  IMAD.X R13, RZ, RZ, UR5, P2 ;  /* 0x00000005ff0d7e24 */ /* 0x000fe400090e06ff */
[----:B------:R-:W-:-:S03]  /*0db0*/  IMAD.X R11, RZ, RZ, UR5, P1 ;  /* 0x00000005ff0b7e24 */ /* 0x000fc600088e06ff */
[----:B------:R-:W4:Y:S04]  /*0dc0*/  LDG.E.U8.CONSTANT R28, desc[UR8][R12.64] ;  /* 0x000000080c1c7981 */ /* 0x000f28000c1e9100 */
[----:B------:R0:W4:Y:S02]  /*0dd0*/  LDG.E.U8.CONSTANT R26, desc[UR8][R10.64] ;  /* 0x000000080a1a7981 */ /* 0x000124000c1e9100 */
[----:B0-----:R-:W-:-:S05]  /*0de0*/  IADD3 R10, P1, PT, R27, UR6, RZ ;  /* 0x000000061b0a7c10 */ /* 0x001fca000ff3e0ff */
[----:B------:R-:W-:Y:S01]  /*0df0*/  IMAD.X R11, RZ, RZ, UR7, P1 ;  /* 0x00000007ff0b7e24 */ /* 0x000fe200088e06ff */
[----:B------:R-:W-:Y:S02]  /*0e00*/  IADD3 R12, P1, PT, R24, UR6, RZ ;  /* 0x00000006180c7c10 */ /* 0x000fe4000ff3e0ff */
[----:B------:R-:W-:-:S03]  /*0e10*/  IADD3 R30, P4, PT, R23, UR6, RZ ;  /* 0x00000006171e7c10 */ /* 0x000fc6000ff9e0ff */
[----:B------:R-:W-:Y:S01]  /*0e20*/  IMAD.X R13, RZ, RZ, UR7, P1 ;  /* 0x00000007ff0d7e24 */ /* 0x000fe200088e06ff */
[----:B------:R-:W-:Y:S01]  /*0e30*/  IADD3 R16, P1, PT, R16, UR6, RZ ;  /* 0x0000000610107c10 */ /* 0x000fe2000ff3e0ff */
[----:B------:R-:W-:Y:S02]  /*0e40*/  IMAD.X R31, RZ, RZ, UR7, P4 ;  /* 0x00000007ff1f7e24 */ /* 0x000fe4000a0e06ff */
[----:B------:R-:W-:Y:S02]  /*0e50*/  VIADD R22, R22, 0x10 ;  /* 0x0000001016167836 */ /* 0x000fe40000000000 */
[----:B------:R-:W-:Y:S01]  /*0e60*/  VIADD R21, R21, 0x10 ;  /* 0x0000001015157836 */ /* 0x000fe20000000000 */
[----:B--2---:R0:W-:Y:S02]  /*0e70*/  STG.E.U8 desc[UR8][R10.64], R14 ;  /* 0x0000000e0a007986 */ /* 0x0041e4000c101108 */
[----:B0-----:R-:W-:Y:S02]  /*0e80*/  IADD3 R10, P2, PT, R15, UR6, RZ ;  /* 0x000000060f0a7c10 */ /* 0x001fe4000ff5e0ff */
[----:B------:R-:W-:-:S03]  /*0e90*/  IADD3 R14, P3, PT, R18, UR6, RZ ;  /* 0x00000006120e7c10 */ /* 0x000fc6000ff7e0ff */
[----:B------:R-:W-:Y:S02]  /*0ea0*/  IMAD.X R11, RZ, RZ, UR7, P2 ;  /* 0x00000007ff0b7e24 */ /* 0x000fe400090e06ff */
[----:B------:R-:W-:Y:S01]  /*0eb0*/  IMAD.X R15, RZ, RZ, UR7, P3 ;  /* 0x00000007ff0f7e24 */ /* 0x000fe200098e06ff */
[----:B---3--:R0:W-:Y:S02]  /*0ec0*/  STG.E.U8 desc[UR8][R12.64], R17 ;  /* 0x000000110c007986 */ /* 0x0081e4000c101108 */
[----:B0-----:R-:W-:Y:S01]  /*0ed0*/  IMAD.X R17, RZ, RZ, UR7, P1 ;  /* 0x00000007ff117e24 */ /* 0x001fe200088e06ff */
[----:B------:R-:W-:Y:S01]  /*0ee0*/  ISETP.GE.AND P1, PT, R22, -0xc, PT ;  /* 0xfffffff41600780c */ /* 0x000fe20003f26270 */
[----:B-----5:R1:W-:Y:S04]  /*0ef0*/  STG.E.U8 desc[UR8][R10.64], R19 ;  /* 0x000000130a007986 */ /* 0x0203e8000c101108 */
[----:B----4-:R1:W-:Y:S04]  /*0f00*/  STG.E.U8 desc[UR8][R16.64], R25 ;  /* 0x0000001910007986 */ /* 0x0103e8000c101108 */
[----:B------:R1:W-:Y:S04]  /*0f10*/  STG.E.U8 desc[UR8][R14.64], R26 ;  /* 0x0000001a0e007986 */ /* 0x0003e8000c101108 */
[----:B------:R1:W-:Y:S01]  /*0f20*/  STG.E.U8 desc[UR8][R30.64], R28 ;  /* 0x0000001c1e007986 */ /* 0x0003e2000c101108 */
[----:B------:R-:W-:Y:S05]  /*0f30*/  @!P1 BRA `(.L_x_16) ;  /* 0xfffffff800349947 */ /* 0x000fea000383ffff */
.L_x_15:
[----:B-1----:R-:W-:-:S05]  /*0f40*/  IMAD.MOV R10, RZ, RZ, -R22 ;  /* 0x000000ffff0a7224 */ /* 0x002fca00078e0a16 */
[----:B------:R-:W-:-:S13]  /*0f50*/  ISETP.GT.AND P1, PT, R10, 0x4, PT ;  /* 0x000000040a00780c */ /* 0x000fda0003f24270 */
[----:B------:R-:W-:Y:S05]  /*0f60*/  @!P1 BRA `(.L_x_17) ;  /* 0x0000000000ec9947 */ /* 0x000fea0003800000 */
[----:B------:R-:W0:Y:S01]  /*0f70*/  LDCU.128 UR4, c[0x0][0x380] ;  /* 0x00007000ff0477ac */ /* 0x000e220008000c00 */
[C---:B------:R-:W-:Y:S02]  /*0f80*/  VIADD R24, R21.reuse, 0xfffffffd ;  /* 0xfffffffd15187836 */ /* 0x040fe40000000000 */
[----:B------:R-:W-:-:S03]  /*0f90*/  VIADD R18, R21, 0xfffffffe ;  /* 0xfffffffe15127836 */ /* 0x000fc60000000000 */
[----:B0-----:R-:W-:Y:S02]  /*0fa0*/  IADD3 R28, P0, PT, R24, UR4, RZ ;  /* 0x00000004181c7c10 */ /* 0x001fe4000ff1e0ff */
[----:B------:R-:W-:-:S03]  /*0fb0*/  IADD3 R26, P1, PT, R18, UR4, RZ ;  /* 0x00000004121a7c10 */ /* 0x000fc6000ff3e0ff */
[----:B------:R-:W-:Y:S02]  /*0fc0*/  IMAD.X R29, RZ, RZ, UR5, P0 ;  /* 0x00000005ff1d7e24 */ /* 0x000fe400080e06ff */
[----:B------:R-:W-:-:S04]  /*0fd0*/  IMAD.X R27, RZ, RZ, UR5, P1 ;  /* 0x00000005ff1b7e24 */ /* 0x000fc800088e06ff */
[----:B------:R-:W2:Y:S04]  /*0fe0*/  LDG.E.U8.CONSTANT R29, desc[UR8][R28.64] ;  /* 0x000000081c1d7981 */ /* 0x000ea8000c1e9100 */
[----:B------:R-:W3:Y:S01]  /*0ff0*/  LDG.E.U8.CONSTANT R16, desc[UR8][R26.64] ;  /* 0x000000081a107981 */ /* 0x000ee2000c1e9100 */
[C---:B------:R-:W-:Y:S01]  /*1000*/  VIADD R10, R21.reuse, 0xffffffff ;  /* 0xffffffff150a7836 */ /* 0x040fe20000000000 */
[----:B------:R-:W-:-:S04]  /*1010*/  IADD3 R12, P1, PT, R21, UR4, RZ ;  /* 0x00000004150c7c10 */ /* 0x000fc8000ff3e0ff */
[----:B------:R-:W-:Y:S01]  /*1020*/  IADD3 R14, P0, PT, R10, UR4, RZ ;  /* 0x000000040a0e7c10 */ /* 0x000fe2000ff1e0ff */
[----:B------:R-:W-:Y:S01]  /*1030*/  IMAD.X R13, RZ, RZ, UR5, P1 ;  /* 0x00000005ff0d7e24 */ /* 0x000fe200088e06ff */
[----:B------:R-:W-:Y:S01]  /*1040*/  IADD3 R18, P1, PT, R18, UR6, RZ ;  /* 0x0000000612127c10 */ /* 0x000fe2000ff3e0ff */
[----:B------:R-:W-:Y:S02]  /*1050*/  VIADD R17, R21, 0x1 ;  /* 0x0000000115117836 */ /* 0x000fe40000000000 */
[----:B------:R-:W-:Y:S01]  /*1060*/  IMAD.X R15, RZ, RZ, UR5, P0 ;  /* 0x00000005ff0f7e24 */ /* 0x000fe200080e06ff */
[----:B------:R-:W-:Y:S01]  /*1070*/  IADD3 R24, P0, PT, R24, UR6, RZ ;  /* 0x0000000618187c10 */ /* 0x000fe2000ff1e0ff */
[----:B------:R-:W-:-:S03]  /*1080*/  IMAD.X R19, RZ, RZ, UR7, P1 ;  /* 0x00000007ff137e24 */ /* 0x000fc600088e06ff */
[----:B------:R0:W4:Y:S01]  /*1090*/  LDG.E.U8.CONSTANT R11, desc[UR8][R14.64] ;  /* 0x000000080e0b7981 */ /* 0x000122000c1e9100 */
[----:B------:R-:W-:-:S03]  /*10a0*/  IMAD.X R25, RZ, RZ, UR7, P0 ;  /* 0x00000007ff197e24 */ /* 0x000fc600080e06ff */
[----:B------:R1:W5:Y:S01]  /*10b0*/  LDG.E.U8.CONSTANT R15, desc[UR8][R12.64] ;  /* 0x000000080c0f7981 */ /* 0x000362000c1e9100 */
[----:B0-----:R-:W-:Y:S01]  /*10c0*/  VIADD R14, R21, 0x2 ;  /* 0x00000002150e7836 */ /* 0x001fe20000000000 */
[----:B-1----:R-:W-:-:S05]  /*10d0*/  IADD3 R12, P0, PT, R17, UR4, RZ ;  /* 0x00000004110c7c10 */ /* 0x002fca000ff1e0ff */
[----:B------:R-:W-:-:S05]  /*10e0*/  IMAD.X R13, RZ, RZ, UR5, P0 ;  /* 0x00000005ff0d7e24 */ /* 0x000fca00080e06ff */
[----:B------:R0:W5:Y:S04]  /*10f0*/  LDG.E.U8.CONSTANT R23, desc[UR8][R12.64] ;  /* 0x000000080c177981 */ /* 0x000168000c1e9100 */
[----:B--2---:R1:W-:Y:S04]  /*1100*/  STG.E.U8 desc[UR8][R24.64], R29 ;  /* 0x0000001d18007986 */ /* 0x0043e8000c101108 */
[----:B---3--:R2:W-:Y:S01]  /*1110*/  STG.E.U8 desc[UR8][R18.64], R16 ;  /* 0x0000001012007986 */ /* 0x0085e2000c101108 */
[----:B-1----:R-:W-:Y:S01]  /*1120*/  IADD3 R24, P1, PT, R14, UR4, RZ ;  /* 0x000000040e187c10 */ /* 0x002fe2000ff3e0ff */
[----:B--2---:R-:W-:-:S02]  /*1130*/  VIADD R16, R21, 0x3 ;  /* 0x0000000315107836 */ /* 0x004fc40000000000 */
[----:B------:R-:W-:Y:S02]  /*1140*/  VIADD R18, R21, 0x4 ;  /* 0x0000000415127836 */ /* 0x000fe40000000000 */
[----:B------:R-:W-:Y:S01]  /*1150*/  IMAD.X R25, RZ, RZ, UR5, P1 ;  /* 0x00000005ff197e24 */ /* 0x000fe200088e06ff */
[----:B0-----:R-:W-:Y:S02]  /*1160*/  IADD3 R12, P0, PT, R16, UR4, RZ ;  /* 0x00000004100c7c10 */ /* 0x001fe4000ff1e0ff */
[----:B------:R-:W-:Y:S02]  /*1170*/  IADD3 R26, P1, PT, R18, UR4, RZ ;  /* 0x00000004121a7c10 */ /* 0x000fe4000ff3e0ff */
[----:B------:R-:W2:Y:S01]  /*1180*/  LDG.E.U8.CONSTANT R24, desc[UR8][R24.64] ;  /* 0x0000000818187981 */ /* 0x000ea2000c1e9100 */
[----:B------:R-:W-:Y:S02]  /*1190*/  IMAD.X R13, RZ, RZ, UR5, P0 ;  /* 0x00000005ff0d7e24 */ /* 0x000fe400080e06ff */
[----:B------:R-:W-:-:S05]  /*11a0*/  IMAD.X R27, RZ, RZ, UR5, P1 ;  /* 0x00000005ff1b7e24 */ /* 0x000fca00088e06ff */
[----:B------:R-:W3:Y:S04]  /*11b0*/  LDG.E.U8.CONSTANT R26, desc[UR8][R26.64] ;  /* 0x000000081a1a7981 */ /* 0x000ee8000c1e9100 */
[----:B------:R0:W3:Y:S02]  /*11c0*/  LDG.E.U8.CONSTANT R25, desc[UR8][R12.64] ;  /* 0x000000080c197981 */ /* 0x0000e4000c1e9100 */
[----:B0-----:R-:W-:-:S05]  /*11d0*/  IADD3 R12, P0, PT, R10, UR6, RZ ;  /* 0x000000060a0c7c10 */ /* 0x001fca000ff1e0ff */
[----:B------:R-:W-:Y:S01]  /*11e0*/  IMAD.X R13, RZ, RZ, UR7, P0 ;  /* 0x00000007ff0d7e24 */ /* 0x000fe200080e06ff */
[----:B------:R-:W-:-:S04]  /*11f0*/  IADD3 R10, P0, PT, R21, UR6, RZ ;  /* 0x00000006150a7c10 */ /* 0x000fc8000ff1e0ff */
[----:B----4-:R0:W-:Y:S01]  /*1200*/  STG.E.U8 desc[UR8][R12.64], R11 ;  /* 0x0000000b0c007986 */ /* 0x0101e2000c101108 */
[----:B------:R-:W-:Y:S02]  /*1210*/  IADD3 R16, P2, PT, R16, UR6, RZ ;  /* 0x0000000610107c10 */ /* 0x000fe4000ff5e0ff */
[----:B------:R-:W-:Y:S02]  /*1220*/  IADD3 R18, P3, PT, R18, UR6, RZ ;  /* 0x0000000612127c10 */ /* 0x000fe4000ff7e0ff */
[----:B0-----:R-:W-:Y:S01]  /*1230*/  IADD3 R12, P1, PT, R17, UR6, RZ ;  /* 0x00000006110c7c10 */ /* 0x001fe2000ff3e0ff */
[----:B------:R-:W-:Y:S01]  /*1240*/  IMAD.X R11, RZ, RZ, UR7, P0 ;  /* 0x00000007ff0b7e24 */ /* 0x000fe200080e06ff */
[----:B------:R-:W-:Y:S01]  /*1250*/  IADD3 R14, P0, PT, R14, UR6, RZ ;  /* 0x000000060e0e7c10 */ /* 0x000fe2000ff1e0ff */
[----:B------:R-:W-:Y:S02]  /*1260*/  IMAD.X R17, RZ, RZ, UR7, P2 ;  /* 0x00000007ff117e24 */ /* 0x000fe400090e06ff */
[----:B------:R-:W-:Y:S01]  /*1270*/  IMAD.X R13, RZ, RZ, UR7, P1 ;  /* 0x00000007ff0d7e24 */ /* 0x000fe200088e06ff */
[----:B-----5:R0:W-:Y:S01]  /*1280*/  STG.E.U8 desc[UR8][R10.64], R15 ;  /* 0x0000000f0a007986 */ /* 0x0201e2000c101108 */
[----:B------:R-:W-:-:S03]  /*1290*/  IMAD.X R19, RZ, RZ, UR7, P3 ;  /* 0x00000007ff137e24 */ /* 0x000fc600098e06ff */
[----:B------:R1:W-:Y:S01]  /*12a0*/  STG.E.U8 desc[UR8][R12.64], R23 ;  /* 0x000000170c007986 */ /* 0x0003e2000c101108 */
[----:B0-----:R-:W-:Y:S01]  /*12b0*/  IMAD.X R15, RZ, RZ, UR7, P0 ;  /* 0x00000007ff0f7e24 */ /* 0x001fe200080e06ff */
[----:B------:R-:W-:Y:S01]  /*12c0*/  PLOP3.LUT P0, PT, PT, PT, PT, 0x8, 0x80 ;  /* 0x000000000080781c */ /* 0x000fe20003f0e170 */
[----:B------:R-:W-:Y:S02]  /*12d0*/  VIADD R22, R22, 0x8 ;  /* 0x0000000816167836 */ /* 0x000fe40000000000 */
[----:B------:R-:W-:Y:S01]  /*12e0*/  VIADD R21, R21, 0x8 ;  /* 0x0000000815157836 */ /* 0x000fe20000000000 */
[----:B--2---:R1:W-:Y:S04]  /*12f0*/  STG.E.U8 desc[UR8][R14.64], R24 ;  /* 0x000000180e007986 */ /* 0x0043e8000c101108 */
[----:B---3--:R1:W-:Y:S04]  /*1300*/  STG.E.U8 desc[UR8][R16.64], R25 ;  /* 0x0000001910007986 */ /* 0x0083e8000c101108 */
[----:B------:R1:W-:Y:S02]  /*1310*/  STG.E.U8 desc[UR8][R18.64], R26 ;  /* 0x0000001a12007986 */ /* 0x0003e4000c101108 */
.L_x_17:
[----:B------:R-:W-:-:S13]  /*1320*/  ISETP.NE.OR P0, PT, R22, RZ, P0 ;  /* 0x000000ff1600720c */ /* 0x000fda0000705670 */
[----:B------:R-:W-:Y:S05]  /*1330*/  @!P0 BRA `(.L_x_13) ;  /* 0x00000000007c8947 */ /* 0x000fea0003800000 */
.L_x_14:
[C---:B-1----:R-:W-:Y:S02]  /*1340*/  VIADD R24, R21.reuse, 0xfffffffd ;  /* 0xfffffffd15187836 */ /* 0x042fe40000000000 */
[C---:B------:R-:W-:Y:S02]  /*1350*/  VIADD R23, R21.reuse, 0xfffffffe ;  /* 0xfffffffe15177836 */ /* 0x040fe40000000000 */
[----:B------:R-:W-:Y:S01]  /*1360*/  VIADD R18, R21, 0xffffffff ;  /* 0xffffffff15127836 */ /* 0x000fe20000000000 */
[----:B0-----:R-:W-:Y:S02]  /*1370*/  IADD3 R16, P0, PT, R24, UR12, RZ ;  /* 0x0000000c18107c10 */ /* 0x001fe4000ff1e0ff */
[----:B------:R-:W-:Y:S02]  /*1380*/  IADD3 R14, P1, PT, R23, UR12, RZ ;  /* 0x0000000c170e7c10 */ /* 0x000fe4000ff3e0ff */
[----:B------:R-:W-:Y:S01]  /*1390*/  IADD3 R10, P2, PT, R18, UR12, RZ ;  /* 0x0000000c120a7c10 */ /* 0x000fe2000ff5e0ff */
[----:B------:R-:W-:Y:S01]  /*13a0*/  IMAD.X R17, RZ, RZ, UR13, P0 ;  /* 0x0000000dff117e24 */ /* 0x000fe200080e06ff */
[----:B------:R-:W-:Y:S01]  /*13b0*/  IADD3 R12, P0, PT, R21, UR12, RZ ;  /* 0x0000000c150c7c10 */ /* 0x000fe2000ff1e0ff */
[----:B------:R-:W-:-:S02]  /*13c0*/  IMAD.X R15, RZ, RZ, UR13, P1 ;  /* 0x0000000dff0f7e24 */ /* 0x000fc400088e06ff */
[----:B------:R-:W-:Y:S01]  /*13d0*/  IMAD.X R11, RZ, RZ, UR13, P2 ;  /* 0x0000000dff0b7e24 */ /* 0x000fe200090e06ff */
[----:B------:R0:W2:Y:S01]  /*13e0*/  LDG.E.U8.CONSTANT R19, desc[UR8][R16.64] ;  /* 0x0000000810137981 */ /* 0x0000a2000c1e9100 */
[----:B------:R-:W-:-:S03]  /*13f0*/  IMAD.X R13, RZ, RZ, UR13, P0 ;  /* 0x0000000dff0d7e24 */ /* 0x000fc600080e06ff */
[----:B------:R1:W3:Y:S04]  /*1400*/  LDG.E.U8.CONSTANT R25, desc[UR8][R14.64] ;  /* 0x000000080e197981 */ /* 0x0002e8000c1e9100 */
[----:B------:R4:W5:Y:S04]  /*1410*/  LDG.E.U8.CONSTANT R27, desc[UR8][R10.64] ;  /* 0x000000080a1b7981 */ /* 0x000968000c1e9100 */
[----:B------:R4:W5:Y:S01]  /*1420*/  LDG.E.U8.CONSTANT R29, desc[UR8][R12.64] ;  /* 0x000000080c1d7981 */ /* 0x000962000c1e9100 */
[----:B0-----:R-:W-:Y:S01]  /*1430*/  IADD3 R16, P0, PT, R24, UR14, RZ ;  /* 0x0000000e18107c10 */ /* 0x001fe2000ff1e0ff */
[----:B------:R-:W-:Y:S01]  /*1440*/  VIADD R22, R22, 0x4 ;  /* 0x0000000416167836 */ /* 0x000fe20000000000 */
[----:B-1----:R-:W-:-:S02]  /*1450*/  IADD3 R14, P1, PT, R23, UR14, RZ ;  /* 0x0000000e170e7c10 */ /* 0x002fc4000ff3e0ff */
[C---:B----4-:R-:W-:Y:S01]  /*1460*/  IADD3 R10, P3, PT, R21.reuse, UR14, RZ ;  /* 0x0000000e150a7c10 */ /* 0x050fe2000ff7e0ff */
[----:B------:R-:W-:Y:S01]  /*1470*/  IMAD.X R17, RZ, RZ, UR15, P0 ;  /* 0x0000000fff117e24 */ /* 0x000fe200080e06ff */
[----:B------:R-:W-:Y:S01]  /*1480*/  ISETP.NE.AND P0, PT, R22, RZ, PT ;  /* 0x000000ff1600720c */ /* 0x000fe20003f05270 */
[----:B------:R-:W-:Y:S01]  /*1490*/  IMAD.X R15, RZ, RZ, UR15, P1 ;  /* 0x0000000fff0f7e24 */ /* 0x000fe200088e06ff */
[----:B------:R-:W-:Y:S01]  /*14a0*/  IADD3 R12, P2, PT, R18, UR14, RZ ;  /* 0x0000000e120c7c10 */ /* 0x000fe2000ff5e0ff */
[----:B------:R-:W-:Y:S02]  /*14b0*/  IMAD.X R11, RZ, RZ, UR15, P3 ;  /* 0x0000000fff0b7e24 */ /* 0x000fe400098e06ff */
[----:B------:R-:W-:Y:S02]  /*14c0*/  VIADD R21, R21, 0x4 ;  /* 0x0000000415157836 */ /* 0x000fe40000000000 */
[----:B------:R-:W-:Y:S01]  /*14d0*/  IMAD.X R13, RZ, RZ, UR15, P2 ;  /* 0x0000000fff0d7e24 */ /* 0x000fe200090e06ff */
[----:B--2---:R0:W-:Y:S04]  /*14e0*/  STG.E.U8 desc[UR8][R16.64], R19 ;  /* 0x0000001310007986 */ /* 0x0041e8000c101108 */
[----:B---3--:R0:W-:Y:S04]  /*14f0*/  STG.E.U8 desc[UR8][R14.64], R25 ;  /* 0x000000190e007986 */ /* 0x0081e8000c101108 */
[----:B-----5:R0:W-:Y:S04]  /*1500*/  STG.E.U8 desc[UR8][R12.64], R27 ;  /* 0x0000001b0c007986 */ /* 0x0201e8000c101108 */
[----:B------:R0:W-:Y:S01]  /*1510*/  STG.E.U8 desc[UR8][R10.64], R29 ;  /* 0x0000001d0a007986 */ /* 0x0001e2000c101108 */
[----:B------:R-:W-:Y:S05]  /*1520*/  @P0 BRA `(.L_x_14) ;  /* 0xfffffffc00840947 */ /* 0x000fea000383ffff */
.L_x_13:
[----:B------:R-:W-:Y:S02]  /*1530*/  ISETP.NE.AND P1, PT, R20, RZ, PT ;  /* 0x000000ff1400720c */ /* 0x000fe40003f25270 */
[----:B------:R-:W-:-:S11]  /*1540*/  PLOP3.LUT P0, PT, PT, PT, PT, 0x8, 0x80 ;  /* 0x000000000080781c */ /* 0x000fd60003f0e170 */
[----:B------:R-:W-:Y:S05]  /*1550*/  @!P1 BRA `(.L_x_12) ;  /* 0x0000000000349947 */ /* 0x000fea0003800000 */
[----:B------:R-:W-:Y:S01]  /*1560*/  IMAD.IADD R9, R2, 0x1, R9 ;  /* 0x0000000102097824 */ /* 0x000fe200078e0209 */
[----:B------:R-:W2:Y:S01]  /*1570*/  LDCU.128 UR4, c[0x0][0x380] ;  /* 0x00007000ff0477ac */ /* 0x000ea20008000c00 */
[----:B------:R-:W-:-:S07]  /*1580*/  IMAD.MOV R20, RZ, RZ, -R20 ;  /* 0x000000ffff147224 */ /* 0x000fce00078e0a14 */
.L_x_18:
[----:B0-2---:R-:W-:-:S05]  /*1590*/  IADD3 R10, P1, PT, R9, UR4, RZ ;  /* 0x00000004090a7c10 */ /* 0x005fca000ff3e0ff */
[----:B---3--:R-:W-:-:S06]  /*15a0*/  IMAD.X R11, RZ, RZ, UR5, P1 ;  /* 0x00000005ff0b7e24 */ /* 0x008fcc00088e06ff */
[----:B------:R-:W2:Y:S01]  /*15b0*/  LDG.E.U8.CONSTANT R11, desc[UR8][R10.64] ;  /* 0x000000080a0b7981 */ /* 0x000ea2000c1e9100 */
[C---:B-1----:R-:W-:Y:S01]  /*15c0*/  IADD3 R12, P1, PT, R9.reuse, UR6, RZ ;  /* 0x00000006090c7c10 */ /* 0x042fe2000ff3e0ff */
[----:B------:R-:W-:Y:S02]  /*15d0*/  VIADD R20, R20, 0x1 ;  /* 0x0000000114147836 */ /* 0x000fe40000000000 */
[----:B------:R-:W-:Y:S02]  /*15e0*/  VIADD R9, R9, 0x1 ;  /* 0x0000000109097836 */ /* 0x000fe40000000000 */
[----:B------:R-:W-:Y:S01]  /*15f0*/  IMAD.X R13, RZ, RZ, UR7, P1 ;  /* 0x00000007ff0d7e24 */ /* 0x000fe200088e06ff */
[----:B------:R-:W-:-:S04]  /*1600*/  ISETP.NE.AND P1, PT, R20, RZ, PT ;  /* 0x000000ff1400720c */ /* 0x000fc80003f25270 */
[----:B--2---:R3:W-:Y:S09]  /*1610*/  STG.E.U8 desc[UR8][R12.64], R11 ;  /* 0x0000000b0c007986 */ /* 0x0047f2000c101108 */
[----:B------:R-:W-:Y:S05]  /*1620*/  @P1 BRA `(.L_x_18) ;  /* 0xfffffffc00d81947 */ /* 0x000fea000383ffff */
.L_x_12:
[----:B------:R-:W-:Y:S05]  /*1630*/  BSYNC.RECONVERGENT B0 ;  /* 0x0000000000007941 */ /* 0x000fea0003800200 */
.L_x_11:
[----:B------:R-:W-:-:S13]  /*1640*/  ISETP.GT.U32.OR P0, PT, R5, R6, !P0 ;  /* 0x000000060500720c */ /* 0x000fda0004704470 */
[----:B------:R-:W-:Y:S05]  /*1650*/  @P0 EXIT ;  /* 0x000000000000094d */ /* 0x000fea0003800000 */
[----:B01-3--:R-:W0:Y:S01]  /*1660*/  I2F.U32.RP R12, R8 ;  /* 0x00000008000c7306 */ /* 0x00be220000209000 */
[----:B------:R-:W-:Y:S01]  /*1670*/  IMAD.MOV R9, RZ, RZ, -R8 ;  /* 0x000000ffff097224 */ /* 0x000fe200078e0a08 */
[----:B------:R-:W1:Y:S01]  /*1680*/  LDCU.64 UR4, c[0x0][0x380] ;  /* 0x00007000ff0477ac */ /* 0x000e620008000a00 */
[----:B------:R-:W-:Y:S01]  /*1690*/  ISETP.NE.U32.AND P4, PT, R8, RZ, PT ;  /* 0x000000ff0800720c */ /* 0x000fe20003f85070 */
[----:B------:R-:W-:-:S04]  /*16a0*/  IMAD.MOV.U32 R22, RZ, RZ, RZ ;  /* 0x000000ffff167224 */ /* 0x000fc800078e00ff */
[----:B0-----:R-:W0:Y:S02]  /*16b0*/  MUFU.RCP R12, R12 ;  /* 0x0000000c000c7308 */ /* 0x001e240000001000 */
[----:B0-----:R-:W-:Y:S02]  /*16c0*/  VIADD R10, R12, 0xffffffe ;  /* 0x0ffffffe0c0a7836 */ /* 0x001fe40000000000 */
[----:B------:R-:W-:Y:S01]  /*16d0*/  IMAD R12, R5, R4, RZ ;  /* 0x00000004050c7224 */ /* 0x000fe200078e02ff */
[----:B------:R-:W-:-:S03]  /*16e0*/  VIMNMX.U32 R4, PT, PT, R8, 0x1, !PT ;  /* 0x0000000108047848 */ /* 0x000fc60007fe0000 */
[----:B------:R0:W2:Y:S01]  /*16f0*/  F2I.FTZ.U32.TRUNC.NTZ R11, R10 ;  /* 0x0000000a000b7305 */ /* 0x0000a2000021f000 */
[----:B------:R-:W-:Y:S01]  /*1700*/  LOP3.LUT R5, R4, 0x9, RZ, 0xc0, !PT ;  /* 0x0000000904057812 */ /* 0x000fe200078ec0ff */
[----:B0-----:R-:W-:Y:S02]  /*1710*/  IMAD.MOV.U32 R10, RZ, RZ, RZ ;  /* 0x000000ffff0a7224 */ /* 0x001fe400078e00ff */
[----:B--2---:R-:W-:-:S04]  /*1720*/  IMAD R9, R9, R11, RZ ;  /* 0x0000000b09097224 */ /* 0x004fc800078e02ff */
[----:B------:R-:W-:Y:S01]  /*1730*/  IMAD.HI.U32 R6, R11, R9, R10 ;  /* 0x000000090b067227 */ /* 0x000fe200078e000a */
[----:B------:R-:W-:-:S05]  /*1740*/  LOP3.LUT R10, R3, 0x7, RZ, 0xc0, !PT ;  /* 0x00000007030a7812 */ /* 0x000fca00078ec0ff */
[----:B------:R-:W-:-:S04]  /*1750*/  IMAD.HI.U32 R6, R6, R7, RZ ;  /* 0x0000000706067227 */ /* 0x000fc800078e00ff */
[----:B------:R-:W-:-:S04]  /*1760*/  IMAD.MOV R9, RZ, RZ, -R6 ;  /* 0x000000ffff097224 */ /* 0x000fc800078e0a06 */
[----:B------:R-:W-:-:S05]  /*1770*/  IMAD R7, R8, R9, R7 ;  /* 0x0000000908077224 */ /* 0x000fca00078e0207 */
[----:B------:R-:W-:-:S13]  /*1780*/  ISETP.GE.U32.AND P0, PT, R7, R8, PT ;  /* 0x000000080700720c */ /* 0x000fda0003f06070 */
[----:B------:R-:W-:Y:S02]  /*1790*/  @P0 IMAD.IADD R7, R7, 0x1, -R8 ;  /* 0x0000000107070824 */ /* 0x000fe400078e0a08 */
[----:B------:R-:W-:Y:S01]  /*17a0*/  @P0 VIADD R6, R6, 0x1 ;  /* 0x0000000106060836 */ /* 0x000fe20000000000 */
[----:B------:R-:W-:Y:S02]  /*17b0*/  ISETP.NE.AND P0, PT, R5, RZ, PT ;  /* 0x000000ff0500720c */ /* 0x000fe40003f05270 */
[----:B------:R-:W-:Y:S02]  /*17c0*/  ISETP.GE.U32.AND P1, PT, R7, R8, PT ;  /* 0x000000080700720c */ /* 0x000fe40003f26070 */
[----:B------:R-:W-:-:S04]  /*17d0*/  SHF.R.U32.HI R7, RZ, 0x3, R3 ;  /* 0x00000003ff077819 */ /* 0x000fc80000011603 */
[----:B-1----:R-:W-:Y:S01]  /*17e0*/  IADD3 R12, P2, P3, R7, UR4, R12 ;  /* 0x00000004070c7c10 */ /* 0x002fe2000fb5e00c */
[----:B------:R-:W-:-:S03]  /*17f0*/  IMAD.MOV.U32 R7, RZ, RZ, 0x1 ;  /* 0x00000001ff077424 */ /* 0x000fc600078e00ff */
[----:B------:R-:W-:Y:S02]  /*1800*/  IADD3.X R13, PT, PT, RZ, UR5, RZ, P2, P3 ;  /* 0x00000005ff0d7c10 */ /* 0x000fe400097e64ff */
[----:B------:R-:W-:Y:S01]  /*1810*/  SHF.L.U32 R10, R7, R10, RZ ;  /* 0x0000000a070a7219 */ /* 0x000fe200000006ff */
[----:B------:R-:W-:Y:S01]  /*1820*/  @P1 VIADD R6, R6, 0x1 ;  /* 0x0000000106061836 */ /* 0x000fe20000000000 */
[----:B------:R-:W-:Y:S02]  /*1830*/  ISETP.GE.U32.AND P1, PT, R8, 0x10, PT ;  /* 0x000000100800780c */ /* 0x000fe40003f26070 */
[----:B------:R-:W-:Y:S01]  /*1840*/  @!P4 LOP3.LUT R6, RZ, R8, RZ, 0x33, !PT ;  /* 0x00000008ff06c212 */ /* 0x000fe200078e33ff */
[----:B------:R-:W-:-:S10]  /*1850*/  IMAD.MOV.U32 R8, RZ, RZ, RZ ;  /* 0x000000ffff087224 */ /* 0x000fd400078e00ff */
[----:B------:R-:W-:Y:S05]  /*1860*/  @!P1 BRA `(.L_x_19) ;  /* 0x0000000800049947 */ /* 0x000fea0003800000 */
[----:B------:R-:W-:Y:S01]  /*1870*/  LOP3.LUT R8, R4, 0xfffffff0, RZ, 0xc0, !PT ;  /* 0xfffffff004087812 */ /* 0x000fe200078ec0ff */
[----:B------:R-:W-:Y:S02]  /*1880*/  IMAD.MOV.U32 R9, RZ, RZ, RZ ;  /* 0x000000ffff097224 */ /* 0x000fe400078e00ff */
[----:B------:R-:W-:Y:S02]  /*1890*/  IMAD.MOV.U32 R22, RZ, RZ, RZ ;  /* 0x000000ffff167224 */ /* 0x000fe400078e00ff */
[----:B------:R-:W-:-:S07]  /*18a0*/  IMAD.MOV R3, RZ, RZ, -R8 ;  /* 0x000000ffff037224 */ /* 0x000fce00078e0a08 */
.L_x_20:
[----:B------:R-:W-:Y:S01]  /*18b0*/  IADD3 R26, P1, PT, R6, R12, RZ ;  /* 0x0000000c061a7210 */ /* 0x000fe20007f3e0ff */
[----:B------:R-:W-:Y:S02]  /*18c0*/  IMAD.MOV.U32 R28, RZ, RZ, R12 ;  /* 0x000000ffff1c7224 */ /* 0x000fe400078e000c */
[--C-:B------:R-:W-:Y:S02]  /*18d0*/  IMAD.MOV.U32 R29, RZ, RZ, R13.reuse ;  /* 0x000000ffff1d7224 */ /* 0x100fe400078e000d */
[----:B------:R-:W-:-:S03]  /*18e0*/  IMAD.X R27, RZ, RZ, R13, P1 ;  /* 0x000000ffff1b7224 */ /* 0x000fc600008e060d */
[----:B------:R-:W2:Y:S01]  /*18f0*/  LDG.E.U8.CONSTANT R25, desc[UR8][R28.64] ;  /* 0x000000081c197981 */ /* 0x000ea2000c1e9100 */
[----:B------:R-:W-:-:S03]  /*1900*/  IADD3 R14, P1, PT, R6, R26, RZ ;  /* 0x0000001a060e7210 */ /* 0x000fc60007f3e0ff */
[----:B------:R-:W3:Y:S02]  /*1910*/  LDG.E.U8.CONSTANT R21, desc[UR8][R26.64] ;  /* 0x000000081a157981 */ /* 0x000ee4000c1e9100 */
[----:B------:R-:W-:Y:S01]  /*1920*/  IMAD.X R15, RZ, RZ, R27, P1 ;  /* 0x000000ffff0f7224 */ /* 0x000fe200008e061b */
[----:B------:R-:W-:-:S04]  /*1930*/  IADD3 R12, P1, PT, R6, R14, RZ ;  /* 0x0000000e060c7210 */ /* 0x000fc80007f3e0ff */
[----:B------:R0:W4:Y:S01]  /*1940*/  LDG.E.U8.CONSTANT R23, desc[UR8][R14.64] ;  /* 0x000000080e177981 */ /* 0x000122000c1e9100 */
[----:B------:R-:W-:-:S05]  /*1950*/  IMAD.X R13, RZ, RZ, R15, P1 ;  /* 0x000000ffff0d7224 */ /* 0x000fca00008e060f */
[----:B------:R1:W5:Y:S01]  /*1960*/  LDG.E.U8.CONSTANT R24, desc[UR8][R12.64] ;  /* 0x000000080c187981 */ /* 0x000362000c1e9100 */
[----:B------:R-:W-:-:S05]  /*1970*/  IADD3 R16, P1, PT, R6, R12, RZ ;  /* 0x0000000c06107210 */ /* 0x000fca0007f3e0ff */
[----:B------:R-:W-:Y:S01]  /*1980*/  IMAD.X R17, RZ, RZ, R13, P1 ;  /* 0x000000ffff117224 */ /* 0x000fe200008e060d */
[----:B------:R-:W-:-:S04]  /*1990*/  IADD3 R18, P1, PT, R6, R16, RZ ;  /* 0x0000001006127210 */ /* 0x000fc80007f3e0ff */
[----:B------:R-:W4:Y:S01]  /*19a0*/  LDG.E.U8.CONSTANT R11, desc[UR8][R16.64] ;  /* 0x00000008100b7981 */ /* 0x000f22000c1e9100 */
[----:B------:R-:W-:Y:S01]  /*19b0*/  IMAD.X R19, RZ, RZ, R17, P1 ;  /* 0x000000ffff137224 */ /* 0x000fe200008e0611 */
[----:B0-----:R-:W-:-:S04]  /*19c0*/  IADD3 R14, P1, PT, R6, R18, RZ ;  /* 0x00000012060e7210 */ /* 0x001fc80007f3e0ff */
[----:B------:R-:W4:Y:S01]  /*19d0*/  LDG.E.U8.CONSTANT R18, desc[UR8][R18.64] ;  /* 0x0000000812127981 */ /* 0x000f22000c1e9100 */
[----:B------:R-:W-:Y:S01]  /*19e0*/  IMAD.X R15, RZ, RZ, R19, P1 ;  /* 0x000000ffff0f7224 */ /* 0x000fe200008e0613 */
[----:B-1----:R-:W-:-:S05]  /*19f0*/  IADD3 R12, P1, PT, R6, R14, RZ ;  /* 0x0000000e060c7210 */ /* 0x002fca0007f3e0ff */
[----:B------:R-:W-:Y:S01]  /*1a00*/  IMAD.X R13, RZ, RZ, R15, P1 ;  /* 0x000000ffff0d7224 */ /* 0x000fe200008e060f */
[----:B------:R0:W4:Y:S01]  /*1a10*/  LDG.E.U8.CONSTANT R19, desc[UR8][R14.64] ;  /* 0x000000080e137981 */ /* 0x000122000c1e9100 */
[----:B------:R-:W-:-:S03]  /*1a20*/  IMAD.MOV.U32 R26, RZ, RZ, 0x2 ;  /* 0x00000002ff1a7424 */ /* 0x000fc600078e00ff */
[----:B------:R1:W4:Y:S01]  /*1a30*/  LDG.E.U8.CONSTANT R20, desc[UR8][R12.64] ;  /* 0x000000080c147981 */ /* 0x000322000c1e9100 */
[----:B0-----:R-:W-:-:S04]  /*1a40*/  IADD3 R14, P2, PT, R6, R12, RZ ;  /* 0x0000000c060e7210 */ /* 0x001fc80007f5e0ff */
[----:B------:R-:W-:Y:S01]  /*1a50*/  IADD3 R16, P3, PT, R6, R14, RZ ;  /* 0x0000000e06107210 */ /* 0x000fe20007f7e0ff */
[----:B------:R-:W-:-:S04]  /*1a60*/  IMAD.X R15, RZ, RZ, R13, P2 ;  /* 0x000000ffff0f7224 */ /* 0x000fc800010e060d */
[----:B------:R-:W-:Y:S01]  /*1a70*/  IMAD.X R17, RZ, RZ, R15, P3 ;  /* 0x000000ffff117224 */ /* 0x000fe200018e060f */
[----:B-1----:R-:W-:Y:S02]  /*1a80*/  IADD3 R12, P3, PT, R6, R16, RZ ;  /* 0x00000010060c7210 */ /* 0x002fe40007f7e0ff */
[----:B------:R-:W-:-:S03]  /*1a90*/  SHF.L.U32 R26, R26, R9, RZ ;  /* 0x000000091a1a7219 */ /* 0x000fc600000006ff */
[----:B------:R-:W-:Y:S02]  /*1aa0*/  IMAD.X R13, RZ, RZ, R17, P3 ;  /* 0x000000ffff0d7224 */ /* 0x000fe400018e0611 */
[----:B------:R-:W-:-:S05]  /*1ab0*/  IMAD.MOV.U32 R28, RZ, RZ, 0x8 ;  /* 0x00000008ff1c7424 */ /* 0x000fca00078e00ff */
[----:B------:R-:W-:Y:S02]  /*1ac0*/  SHF.L.U32 R28, R28, R9, RZ ;  /* 0x000000091c1c7219 */ /* 0x000fe400000006ff */
[C---:B--2---:R-:W-:Y:S02]  /*1ad0*/  LOP3.LUT P1, RZ, R10.reuse, R25, RZ, 0xc0, !PT ;  /* 0x000000190aff7212 */ /* 0x044fe4000782c0ff */
[----:B------:R-:W-:Y:S02]  /*1ae0*/  SHF.L.U32 R25, R7, R9, RZ ;  /* 0x0000000907197219 */ /* 0x000fe400000006ff */
[----:B---3--:R-:W-:Y:S02]  /*1af0*/  LOP3.LUT P2, RZ, R10, R21, RZ, 0xc0, !PT ;  /* 0x000000150aff7212 */ /* 0x008fe4000784c0ff */
[----:B------:R0:W2:Y:S01]  /*1b00*/  LDG.E.U8.CONSTANT R21, desc[UR8][R14.64] ;  /* 0x000000080e157981 */ /* 0x0000a2000c1e9100 */
[----:B------:R-:W-:-:S03]  /*1b10*/  SEL R27, R25, RZ, P1 ;  /* 0x000000ff191b7207 */ /* 0x000fc60000800000 */
[----:B------:R1:W3:Y:S01]  /*1b20*/  LDG.E.U8.CONSTANT R25, desc[UR8][R16.64] ;  /* 0x0000000810197981 */ /* 0x0002e2000c1e9100 */
[----:B------:R-:W-:Y:S02]  /*1b30*/  SEL R26, R26, RZ, P2 ;  /* 0x000000ff1a1a7207 */ /* 0x000fe40001000000 */
[----:B0-----:R-:W-:-:S05]  /*1b40*/  IADD3 R14, P1, PT, R6, R12, RZ ;  /* 0x0000000c060e7210 */ /* 0x001fca0007f3e0ff */
[----:B------:R-:W-:Y:S01]  /*1b50*/  IMAD.X R15, RZ, RZ, R13, P1 ;  /* 0x000000ffff0f7224 */ /* 0x000fe200008e060d */
[----:B-1----:R-:W-:Y:S02]  /*1b60*/  IADD3 R16, P1, PT, R6, R14, RZ ;  /* 0x0000000e06107210 */ /* 0x002fe40007f3e0ff */
[----:B------:R-:W-:Y:S02]  /*1b70*/  LOP3.LUT R22, R26, R27, R22, 0xfe, !PT ;  /* 0x0000001b1a167212 */ /* 0x000fe400078efe16 */
[----:B------:R0:W3:Y:S01]  /*1b80*/  LDG.E.U8.CONSTANT R26, desc[UR8][R12.64] ;  /* 0x000000080c1a7981 */ /* 0x0000e2000c1e9100 */
[----:B------:R-:W-:Y:S01]  /*1b90*/  IMAD.X R17, RZ, RZ, R15, P1 ;  /* 0x000000ffff117224 */ /* 0x000fe200008e060f */
[----:B-----5:R-:W-:Y:S01]  /*1ba0*/  LOP3.LUT P2, RZ, R10, R24, RZ, 0xc0, !PT ;  /* 0x000000180aff7212 */ /* 0x020fe2000784c0ff */
[----:B------:R-:W-:Y:S01]  /*1bb0*/  IMAD.MOV.U32 R24, RZ, RZ, 0x4 ;  /* 0x00000004ff187424 */ /* 0x000fe200078e00ff */
[----:B------:R1:W5:Y:S01]  /*1bc0*/  LDG.E.U8.CONSTANT R27, desc[UR8][R14.64] ;  /* 0x000000080e1b7981 */ /* 0x000362000c1e9100 */
[----:B0-----:R-:W-:-:S03]  /*1bd0*/  IADD3 R12, P1, PT, R6, R16, RZ ;  /* 0x00000010060c7210 */ /* 0x001fc60007f3e0ff */
[----:B------:R-:W5:Y:S02]  /*1be0*/  LDG.E.U8.CONSTANT R29, desc[UR8][R16.64] ;  /* 0x00000008101d7981 */ /* 0x000f64000c1e9100 */
[----:B------:R-:W-:Y:S01]  /*1bf0*/  IMAD.X R13, RZ, RZ, R17, P1 ;  /* 0x000000ffff0d7224 */ /* 0x000fe200008e0611 */
[----:B----4-:R-:W-:Y:S02]  /*1c00*/  LOP3.LUT P1, RZ, R10, R23, RZ, 0xc0, !PT ;  /* 0x000000170aff7212 */ /* 0x010fe4000782c0ff */
[----:B------:R-:W-:Y:S02]  /*1c10*/  SHF.L.U32 R24, R24, R9, RZ ;  /* 0x0000000918187219 */ /* 0x000fe400000006ff */
[----:B------:R0:W4:Y:S01]  /*1c20*/  LDG.E.U8.CONSTANT R23, desc[UR8][R12.64] ;  /* 0x000000080c177981 */ /* 0x000122000c1e9100 */
[----:B------:R-:W-:Y:S02]  /*1c30*/  SEL R28, R28, RZ, P2 ;  /* 0x000000ff1c1c7207 */ /* 0x000fe40001000000 */
[----:B-1----:R-:W-:-:S02]  /*1c40*/  SEL R15, R24, RZ, P1 ;  /* 0x000000ff180f7207 */ /* 0x002fc40000800000 */
[----:B0-----:R-:W-:-:S04]  /*1c50*/  IADD3 R12, P3, PT, R6, R12, RZ ;  /* 0x0000000c060c7210 */ /* 0x001fc80007f7e0ff */
[----:B------:R-:W-:Y:S01]  /*1c60*/  IADD3 R14, P1, PT, R6, R12, RZ ;  /* 0x0000000c060e7210 */ /* 0x000fe20007f3e0ff */
[----:B------:R-:W-:Y:S01]  /*1c70*/  IMAD.X R13, RZ, RZ, R13, P3 ;  /* 0x000000ffff0d7224 */ /* 0x000fe200018e060d */
[----:B------:R-:W-:-:S03]  /*1c80*/  LOP3.LUT R22, R28, R15, R22, 0xfe, !PT ;  /* 0x0000000f1c167212 */ /* 0x000fc600078efe16 */
[----:B------:R-:W-:Y:S01]  /*1c90*/  IMAD.X R15, RZ, RZ, R13, P1 ;  /* 0x000000ffff0f7224 */ /* 0x000fe200008e060d */
[----:B------:R0:W4:Y:S04]  /*1ca0*/  LDG.E.U8.CONSTANT R17, desc[UR8][R12.64] ;  /* 0x000000080c117981 */ /* 0x000128000c1e9100 */
[----:B------:R-:W4:Y:S01]  /*1cb0*/  LDG.E.U8.CONSTANT R31, desc[UR8][R14.64] ;  /* 0x000000080e1f7981 */ /* 0x000f22000c1e9100 */
[C---:B------:R-:W-:Y:S01]  /*1cc0*/  LOP3.LUT P2, RZ, R10.reuse, R18, RZ, 0xc0, !PT ;  /* 0x000000120aff7212 */ /* 0x040fe2000784c0ff */
[----:B------:R-:W-:Y:S02]  /*1cd0*/  IMAD.MOV.U32 R16, RZ, RZ, 0x10 ;  /* 0x00000010ff107424 */ /* 0x000fe400078e00ff */
[----:B------:R-:W-:Y:S01]  /*1ce0*/  IMAD.MOV.U32 R18, RZ, RZ, 0x20 ;  /* 0x00000020ff127424 */ /* 0x000fe200078e00ff */
[----:B------:R-:W-:-:S02]  /*1cf0*/  LOP3.LUT P1, RZ, R10, R11, RZ, 0xc0, !PT ;  /* 0x0000000b0aff7212 */ /* 0x000fc4000782c0ff */
[-C--:B------:R-:W-:Y:S02]  /*1d00*/  SHF.L.U32 R11, R16, R9.reuse, RZ ;  /* 0x00000009100b7219 */ /* 0x080fe400000006ff */
[----:B------:R-:W-:Y:S02]  /*1d10*/  SHF.L.U32 R16, R18, R9, RZ ;  /* 0x0000000912107219 */ /* 0x000fe400000006ff */
[----:B------:R-:W-:Y:S02]  /*1d20*/  SEL R11, R11, RZ, P1 ;  /* 0x000000ff0b0b7207 */ /* 0x000fe40000800000 */
[----:B------:R-:W-:Y:S01]  /*1d30*/  SEL R16, R16, RZ, P2 ;  /* 0x000000ff10107207 */ /* 0x000fe20001000000 */
[----:B0-----:R-:W-:-:S03]  /*1d40*/  IMAD.MOV.U32 R12, RZ, RZ, 0x40 ;  /* 0x00000040ff0c7424 */ /* 0x001fc600078e00ff */
[----:B------:R-:W-:Y:S01]  /*1d50*/  LOP3.LUT R22, R16, R11, R22, 0xfe, !PT ;  /* 0x0000000b10167212 */ /* 0x000fe200078efe16 */
[----:B------:R-:W-:Y:S01]  /*1d60*/  IMAD.MOV.U32 R16, RZ, RZ, 0x80 ;  /* 0x00000080ff107424 */ /* 0x000fe200078e00ff */
[----:B------:R-:W-:Y:S01]  /*1d70*/  SHF.L.U32 R11, R12, R9, RZ ;  /* 0x000000090c0b7219 */ /* 0x000fe200000006ff */
[----:B------:R-:W-:Y:S01]  /*1d80*/  IMAD.MOV.U32 R18, RZ, RZ, 0x200 ;  /* 0x00000200ff127424 */ /* 0x000fe200078e00ff */
[----:B------:R-:W-:Y:S02]  /*1d90*/  LOP3.LUT P1, RZ, R10, R19, RZ, 0xc0, !PT ;  /* 0x000000130aff7212 */ /* 0x000fe4000782c0ff */
[----:B------:R-:W-:Y:S01]  /*1da0*/  SHF.L.U32 R12, R16, R9, RZ ;  /* 0x00000009100c7219 */ /* 0x000fe200000006ff */
[----:B------:R-:W-:Y:S01]  /*1db0*/  IMAD.MOV.U32 R16, RZ, RZ, 0x100 ;  /* 0x00000100ff107424 */ /* 0x000fe200078e00ff */
[----:B------:R-:W-:Y:S02]  /*1dc0*/  LOP3.LUT P2, RZ, R10, R20, RZ, 0xc0, !PT ;  /* 0x000000140aff7212 */ /* 0x000fe4000784c0ff */
[----:B------:R-:W-:-:S02]  /*1dd0*/  SEL R11, R11, RZ, P1 ;  /* 0x000000ff0b0b7207 */ /* 0x000fc40000800000 */
[----:B------:R-:W-:Y:S02]  /*1de0*/  SEL R12, R12, RZ, P2 ;  /* 0x000000ff0c0c7207 */ /* 0x000fe40001000000 */
[-C--:B------:R-:W-:Y:S02]  /*1df0*/  SHF.L.U32 R13, R16, R9.reuse, RZ ;  /* 0x00000009100d7219 */ /* 0x080fe400000006ff */
[----:B------:R-:W-:Y:S02]  /*1e00*/  SHF.L.U32 R16, R18, R9, RZ ;  /* 0x0000000912107219 */ /* 0x000fe400000006ff */
[----:B------:R-:W-:Y:S01]  /*1e10*/  LOP3.LUT R11, R12, R11, R22, 0xfe, !PT ;  /* 0x0000000b0c0b7212 */ /* 0x000fe200078efe16 */
[----:B------:R-:W-:Y:S02]  /*1e20*/  IMAD.MOV.U32 R18, RZ, RZ, 0x2000 ;  /* 0x00002000ff127424 */ /* 0x000fe400078e00ff */
[----:B------:R-:W-:-:S03]  /*1e30*/  VIADD R3, R3, 0x10 ;  /* 0x0000001003037836 */ /* 0x000fc60000000000 */
[----:B------:R-:W-:Y:S02]  /*1e40*/  SHF.L.U32 R18, R18, R9, RZ ;  /* 0x0000000912127219 */ /* 0x000fe400000006ff */
[C---:B--2---:R-:W-:Y:S02]  /*1e50*/  LOP3.LUT P3, RZ, R10.reuse, R21, RZ, 0xc0, !PT ;  /* 0x000000150aff7212 */ /* 0x044fe4000786c0ff */
[----:B---3--:R-:W-:Y:S02]  /*1e60*/  LOP3.LUT P4, RZ, R10, R25, RZ, 0xc0, !PT ;  /* 0x000000190aff7212 */ /* 0x008fe4000788c0ff */
[----:B------:R-:W-:Y:S02]  /*1e70*/  SEL R12, R13, RZ, P3 ;  /* 0x000000ff0d0c7207 */ /* 0x000fe40001800000 */
[----:B------:R-:W-:-:S04]  /*1e80*/  SEL R16, R16, RZ, P4 ;  /* 0x000000ff10107207 */ /* 0x000fc80002000000 */
[----:B------:R-:W-:Y:S01]  /*1e90*/  LOP3.LUT R11, R16, R12, R11, 0xfe, !PT ;  /* 0x0000000c100b7212 */ /* 0x000fe200078efe0b */
[----:B------:R-:W-:Y:S02]  /*1ea0*/  IMAD.MOV.U32 R16, RZ, RZ, 0x800 ;  /* 0x00000800ff107424 */ /* 0x000fe400078e00ff */
[----:B------:R-:W-:-:S03]  /*1eb0*/  IMAD.MOV.U32 R12, RZ, RZ, 0x400 ;  /* 0x00000400ff0c7424 */ /* 0x000fc600078e00ff */
[-C--:B------:R-:W-:Y:S01]  /*1ec0*/  SHF.L.U32 R13, R16, R9.reuse, RZ ;  /* 0x00000009100d7219 */ /* 0x080fe200000006ff */
[----:B------:R-:W-:Y:S01]  /*1ed0*/  IMAD.MOV.U32 R16, RZ, RZ, 0x1000 ;  /* 0x00001000ff107424 */ /* 0x000fe200078e00ff */
[----:B------:R-:W-:Y:S02]  /*1ee0*/  LOP3.LUT P1, RZ, R10, R26, RZ, 0xc0, !PT ;  /* 0x0000001a0aff7212 */ /* 0x000fe4000782c0ff */
[----:B------:R-:W-:Y:S02]  /*1ef0*/  SHF.L.U32 R12, R12, R9, RZ ;  /* 0x000000090c0c7219 */ /* 0x000fe400000006ff */
[----:B-----5:R-:W-:Y:S02]  /*1f00*/  LOP3.LUT P2, RZ, R10, R27, RZ, 0xc0, !PT ;  /* 0x0000001b0aff7212 */ /* 0x020fe4000784c0ff */
[----:B------:R-:W-:Y:S02]  /*1f10*/  SEL R12, R12, RZ, P1 ;  /* 0x000000ff0c0c7207 */ /* 0x000fe40000800000 */
[----:B------:R-:W-:-:S02]  /*1f20*/  SEL R13, R13, RZ, P2 ;  /* 0x000000ff0d0d7207 */ /* 0x000fc40001000000 */
[----:B------:R-:W-:Y:S02]  /*1f30*/  SHF.L.U32 R16, R16, R9, RZ ;  /* 0x0000000910107219 */ /* 0x000fe400000006ff */
[----:B------:R-:W-:Y:S02]  /*1f40*/  LOP3.LUT P3, RZ, R10, R29, RZ, 0xc0, !PT ;  /* 0x0000001d0aff7212 */ /* 0x000fe4000786c0ff */
[----:B------:R-:W-:Y:S02]  /*1f50*/  LOP3.LUT R11, R13, R12, R11, 0xfe, !PT ;  /* 0x0000000c0d0b7212 */ /* 0x000fe400078efe0b */
[----:B------:R-:W-:Y:S02]  /*1f60*/  SEL R16, R16, RZ, P3 ;  /* 0x000000ff10107207 */ /* 0x000fe40001800000 */
[----:B----4-:R-:W-:-:S04]  /*1f70*/  LOP3.LUT P4, RZ, R10, R23, RZ, 0xc0, !PT ;  /* 0x000000170aff7212 */ /* 0x010fc8000788c0ff */
[----:B------:R-:W-:Y:S02]  /*1f80*/  SEL R18, R18, RZ, P4 ;  /* 0x000000ff12127207 */ /* 0x000fe40002000000 */
[----:B------:R-:W-:Y:S01]  /*1f90*/  ISETP.NE.AND P3, PT, R3, RZ, PT ;  /* 0x000000ff0300720c */ /* 0x000fe20003f65270 */
[----:B------:R-:W-:Y:S01]  /*1fa0*/  IMAD.MOV.U32 R12, RZ, RZ, 0x4000 ;  /* 0x00004000ff0c7424 */ /* 0x000fe200078e00ff */
[----:B------:R-:W-:Y:S01]  /*1fb0*/  LOP3.LUT R11, R18, R16, R11, 0xfe, !PT ;  /* 0x00000010120b7212 */ /* 0x000fe200078efe0b */
[----:B------:R-:W-:-:S03]  /*1fc0*/  IMAD.MOV.U32 R16, RZ, RZ, 0x8000 ;  /* 0x00008000ff107424 */ /* 0x000fc600078e00ff */
[-C--:B------:R-:W-:Y:S02]  /*1fd0*/  SHF.L.U32 R13, R12, R9.reuse, RZ ;  /* 0x000000090c0d7219 */ /* 0x080fe400000006ff */
[----:B------:R-:W-:Y:S02]  /*1fe0*/  SHF.L.U32 R16, R16, R9, RZ ;  /* 0x0000000910107219 */ /* 0x000fe400000006ff */
[----:B------:R-:W-:Y:S02]  /*1ff0*/  IADD3 R12, P4, PT, R6, R14, RZ ;  /* 0x0000000e060c7210 */ /* 0x000fe40007f9e0ff */
[C---:B------:R-:W-:Y:S02]  /*2000*/  LOP3.LUT P1, RZ, R10.reuse, R17, RZ, 0xc0, !PT ;  /* 0x000000110aff7212 */ /* 0x040fe4000782c0ff */
[----:B------:R-:W-:Y:S02]  /*2010*/  LOP3.LUT P2, RZ, R10, R31, RZ, 0xc0, !PT ;  /* 0x0000001f0aff7212 */ /* 0x000fe4000784c0ff */
[----:B------:R-:W-:-:S02]  /*2020*/  SEL R22, R13, RZ, P1 ;  /* 0x000000ff0d167207 */ /* 0x000fc40000800000 */
[----:B------:R-:W-:Y:S01]  /*2030*/  SEL R16, R16, RZ, P2 ;  /* 0x000000ff10107207 */ /* 0x000fe20001000000 */
[----:B------:R-:W-:Y:S02]  /*2040*/  VIADD R9, R9, 0x10 ;  /* 0x0000001009097836 */ /* 0x000fe40000000000 */
[----:B------:R-:W-:Y:S01]  /*2050*/  IMAD.X R13, RZ, RZ, R15, P4 ;  /* 0x000000ffff0d7224 */ /* 0x000fe200020e060f */
[----:B------:R-:W-:Y:S01]  /*2060*/  LOP3.LUT R22, R16, R22, R11, 0xfe, !PT ;  /* 0x0000001610167212 */ /* 0x000fe200078efe0b */
[----:B------:R-:W-:Y:S06]  /*2070*/  @P3 BRA `(.L_x_20) ;  /* 0xfffffff8000c3947 */ /* 0x000fec000383ffff */
.L_x_19:
        /* <DEDUP_REMOVED lines=9> */
[----:B------:R-:W-:-:S03]  /*2110*/  IADD3 R16, P1, PT, R6, R24, RZ ;  /* 0x0000001806107210 */ /* 0x000fc60007f3e0ff */
[----:B------:R-:W2:Y:S02]  /*2120*/  LDG.E.U8.CONSTANT R27, desc[UR8][R26.64] ;  /* 0x000000081a1b7981 */ /* 0x000ea4000c1e9100 */
[----:B------:R-:W-:Y:S01]  /*2130*/  IMAD.X R17, RZ, RZ, R25, P1 ;  /* 0x000000ffff117224 */ /* 0x000fe200008e0619 */
[C---:B------:R-:W-:Y:S01]  /*2140*/  IADD3 R14, P1, PT, R6.reuse, R16, RZ ;  /* 0x00000010060e7210 */ /* 0x040fe20007f3e0ff */
[----:B------:R-:W3:Y:S04]  /*2150*/  LDG.E.U8.CONSTANT R25, desc[UR8][R24.64] ;  /* 0x0000000818197981 */ /* 0x000ee8000c1e9100 */
[----:B------:R-:W-:Y:S01]  /*2160*/  IMAD.X R15, RZ, RZ, R17, P1 ;  /* 0x000000ffff0f7224 */ /* 0x000fe200008e0611 */
[C---:B------:R-:W-:Y:S01]  /*2170*/  IADD3 R12, P1, PT, R6.reuse, R14, RZ ;  /* 0x0000000e060c7210 */ /* 0x040fe20007f3e0ff */
[----:B------:R-:W4:Y:S04]  /*2180*/  LDG.E.U8.CONSTANT R17, desc[UR8][R16.64] ;  /* 0x0000000810117981 */ /* 0x000f28000c1e9100 */
[----:B------:R-:W-:Y:S01]  /*2190*/  IMAD.X R13, RZ, RZ, R15, P1 ;  /* 0x000000ffff0d7224 */ /* 0x000fe200008e060f */
[C---:B------:R-:W-:Y:S01]  /*21a0*/  IADD3 R20, P1, PT, R6.reuse, R12, RZ ;  /* 0x0000000c06147210 */ /* 0x040fe20007f3e0ff */
[----:B------:R-:W5:Y:S04]  /*21b0*/  LDG.E.U8.CONSTANT R15, desc[UR8][R14.64] ;  /* 0x000000080e0f7981 */ /* 0x000f68000c1e9100 */
[----:B------:R0:W5:Y:S01]  /*21c0*/  LDG.E.U8.CONSTANT R9, desc[UR8][R12.64] ;  /* 0x000000080c097981 */ /* 0x000162000c1e9100 */
[----:B------:R-:W-:Y:S01]  /*21d0*/  IMAD.X R21, RZ, RZ, R13, P1 ;  /* 0x000000ffff157224 */ /* 0x000fe200008e060d */
[----:B------:R-:W-:-:S05]  /*21e0*/  IADD3 R18, P1, PT, R6, R20, RZ ;  /* 0x0000001406127210 */ /* 0x000fca0007f3e0ff */
[----:B------:R-:W-:Y:S01]  /*21f0*/  IMAD.X R19, RZ, RZ, R21, P1 ;  /* 0x000000ffff137224 */ /* 0x000fe200008e0615 */
[----:B------:R-:W-:Y:S01]  /*2200*/  IADD3 R4, P1, PT, R6, R18, RZ ;  /* 0x0000001206047210 */ /* 0x000fe20007f3e0ff */
[----:B------:R-:W5:Y:S04]  /*2210*/  LDG.E.U8.CONSTANT R21, desc[UR8][R20.64] ;  /* 0x0000000814157981 */ /* 0x000f68000c1e9100 */
[----:B------:R-:W-:Y:S02]  /*2220*/  IMAD.X R5, RZ, RZ, R19, P1 ;  /* 0x000000ffff057224 */ /* 0x000fe400008e0613 */
[----:B------:R-:W5:Y:S04]  /*2230*/  LDG.E.U8.CONSTANT R19, desc[UR8][R18.64] ;  /* 0x0000000812137981 */ /* 0x000f68000c1e9100 */
[----:B------:R-:W5:Y:S01]  /*2240*/  LDG.E.U8.CONSTANT R3, desc[UR8][R4.64] ;  /* 0x0000000804037981 */ /* 0x000f62000c1e9100 */
[----:B------:R-:W-:-:S02]  /*2250*/  IMAD.MOV.U32 R11, RZ, RZ, 0x2 ;  /* 0x00000002ff0b7424 */ /* 0x000fc400078e00ff */
[----:B0-----:R-:W-:-:S03]  /*2260*/  IMAD.MOV.U32 R13, RZ, RZ, 0x4 ;  /* 0x00000004ff0d7424 */ /* 0x001fc600078e00ff */
[-C--:B------:R-:W-:Y:S02]  /*2270*/  SHF.L.U32 R11, R11, R8.reuse, RZ ;  /* 0x000000080b0b7219 */ /* 0x080fe400000006ff */
[----:B------:R-:W-:Y:S02]  /*2280*/  SHF.L.U32 R13, R13, R8, RZ ;  /* 0x000000080d0d7219 */ /* 0x000fe400000006ff */
[C---:B--2---:R-:W-:Y:S02]  /*2290*/  LOP3.LUT P1, RZ, R10.reuse, R27, RZ, 0xc0, !PT ;  /* 0x0000001b0aff7212 */ /* 0x044fe4000782c0ff */
[C---:B---3--:R-:W-:Y:S02]  /*22a0*/  LOP3.LUT P2, RZ, R10.reuse, R25, RZ, 0xc0, !PT ;  /* 0x000000190aff7212 */ /* 0x048fe4000784c0ff */
[C---:B----4-:R-:W-:Y:S01]  /*22b0*/  LOP3.LUT P3, RZ, R10.reuse, R17, RZ, 0xc0, !PT ;  /* 0x000000110aff7212 */ /* 0x050fe2000786c0ff */
[----:B------:R-:W-:Y:S01]  /*22c0*/  IMAD.MOV.U32 R17, RZ, RZ, 0x10 ;  /* 0x00000010ff117424 */ /* 0x000fe200078e00ff */
[C---:B-----5:R-:W-:Y:S01]  /*22d0*/  LOP3.LUT P4, RZ, R10.reuse, R15, RZ, 0xc0, !PT ;  /* 0x0000000f0aff7212 */ /* 0x060fe2000788c0ff */
[----:B------:R-:W-:Y:S01]  /*22e0*/  IMAD.MOV.U32 R15, RZ, RZ, 0x8 ;  /* 0x00000008ff0f7424 */ /* 0x000fe200078e00ff */
[----:B------:R-:W-:-:S02]  /*22f0*/  LOP3.LUT P5, RZ, R10, R9, RZ, 0xc0, !PT ;  /* 0x000000090aff7212 */ /* 0x000fc400078ac0ff */
[-C--:B------:R-:W-:Y:S02]  /*2300*/  SHF.L.U32 R9, R7, R8.reuse, RZ ;  /* 0x0000000807097219 */ /* 0x080fe400000006ff */
[----:B------:R-:W-:Y:S02]  /*2310*/  SEL R12, R11, RZ, P2 ;  /* 0x000000ff0b0c7207 */ /* 0x000fe40001000000 */
[----:B------:R-:W-:Y:S02]  /*2320*/  SEL R9, R9, RZ, P1 ;  /* 0x000000ff09097207 */ /* 0x000fe40000800000 */
[----:B------:R-:W-:Y:S02]  /*2330*/  SEL R13, R13, RZ, P3 ;  /* 0x000000ff0d0d7207 */ /* 0x000fe40001800000 */
[-C--:B------:R-:W-:Y:S02]  /*2340*/  SHF.L.U32 R11, R15, R8.reuse, RZ ;  /* 0x000000080f0b7219 */ /* 0x080fe400000006ff */
[----:B------:R-:W-:-:S02]  /*2350*/  SHF.L.U32 R14, R17, R8, RZ ;  /* 0x00000008110e7219 */ /* 0x000fc400000006ff */
[----:B------:R-:W-:Y:S01]  /*2360*/  LOP3.LUT R9, R13, R9, R12, 0xfe, !PT ;  /* 0x000000090d097212 */ /* 0x000fe200078efe0c */
[----:B------:R-:W-:Y:S01]  /*2370*/  IMAD.MOV.U32 R13, RZ, RZ, 0x40 ;  /* 0x00000040ff0d7424 */ /* 0x000fe200078e00ff */
[----:B------:R-:W-:Y:S01]  /*2380*/  SEL R12, R11, RZ, P4 ;  /* 0x000000ff0b0c7207 */ /* 0x000fe20002000000 */
[----:B------:R-:W-:Y:S01]  /*2390*/  IMAD.MOV.U32 R11, RZ, RZ, 0x20 ;  /* 0x00000020ff0b7424 */ /* 0x000fe200078e00ff */
[----:B------:R-:W-:Y:S02]  /*23a0*/  SEL R14, R14, RZ, P5 ;  /* 0x000000ff0e0e7207 */ /* 0x000fe40002800000 */
[----:B------:R-:W-:Y:S02]  /*23b0*/  LOP3.LUT P1, RZ, R10, R21, RZ, 0xc0, !PT ;  /* 0x000000150aff7212 */ /* 0x000fe4000782c0ff */
[----:B------:R-:W-:Y:S02]  /*23c0*/  LOP3.LUT R9, R14, R9, R12, 0xfe, !PT ;  /* 0x000000090e097212 */ /* 0x000fe400078efe0c */
[-C--:B------:R-:W-:Y:S01]  /*23d0*/  SHF.L.U32 R12, R13, R8.reuse, RZ ;  /* 0x000000080d0c7219 */ /* 0x080fe200000006ff */
[----:B------:R-:W-:Y:S01]  /*23e0*/  IMAD.MOV.U32 R13, RZ, RZ, 0x80 ;  /* 0x00000080ff0d7424 */ /* 0x000fe200078e00ff */
[----:B------:R-:W-:-:S02]  /*23f0*/  SHF.L.U32 R11, R11, R8, RZ ;  /* 0x000000080b0b7219 */ /* 0x000fc400000006ff */
[C---:B------:R-:W-:Y:S02]  /*2400*/  LOP3.LUT P2, RZ, R10.reuse, R19, RZ, 0xc0, !PT ;  /* 0x000000130aff7212 */ /* 0x040fe4000784c0ff */
[----:B------:R-:W-:Y:S02]  /*2410*/  LOP3.LUT P3, RZ, R10, R3, RZ, 0xc0, !PT ;  /* 0x000000030aff7212 */ /* 0x000fe4000786c0ff */
[----:B------:R-:W-:Y:S02]  /*2420*/  SEL R14, R11, RZ, P1 ;  /* 0x000000ff0b0e7207 */ /* 0x000fe40000800000 */
[----:B------:R-:W-:Y:S02]  /*2430*/  SEL R3, R12, RZ, P2 ;  /* 0x000000ff0c037207 */ /* 0x000fe40001000000 */
[----:B------:R-:W-:Y:S02]  /*2440*/  SHF.L.U32 R11, R13, R8, RZ ;  /* 0x000000080d0b7219 */ /* 0x000fe400000006ff */
[----:B------:R-:W-:-:S02]  /*2450*/  IADD3 R12, P1, PT, R6, R4, RZ ;  /* 0x00000004060c7210 */ /* 0x000fc40007f3e0ff */
[----:B------:R-:W-:Y:S02]  /*2460*/  LOP3.LUT R3, R3, R9, R14, 0xfe, !PT ;  /* 0x0000000903037212 */ /* 0x000fe400078efe0e */
[----:B------:R-:W-:Y:S01]  /*2470*/  SEL R11, R11, RZ, P3 ;  /* 0x000000ff0b0b7207 */ /* 0x000fe20001800000 */
[----:B------:R-:W-:Y:S02]  /*2480*/  VIADD R8, R8, 0x8 ;  /* 0x0000000808087836 */ /* 0x000fe40000000000 */
[----:B------:R-:W-:Y:S01]  /*2490*/  IMAD.X R13, RZ, RZ, R5, P1 ;  /* 0x000000ffff0d7224 */ /* 0x000fe200008e0605 */
[----:B------:R-:W-:-:S07]  /*24a0*/  LOP3.LUT R22, R22, R3, R11, 0xfe, !PT ;  /* 0x0000000316167212 */ /* 0x000fce00078efe0b */
.L_x_22:
[----:B------:R-:W-:Y:S05]  /*24b0*/  @P0 BRA `(.L_x_21) ;  /* 0x0000000000140947 */ /* 0x000fea0003800000 */
[----:B------:R-:W2:Y:S01]  /*24c0*/  LDG.E.U8.CONSTANT R13, desc[UR8][R12.64] ;  /* 0x000000080c0d7981 */ /* 0x000ea2000c1e9100 */
[----:B------:R-:W-:Y:S02]  /*24d0*/  SHF.L.U32 R7, R7, R8, RZ ;  /* 0x0000000807077219 */ /* 0x000fe400000006ff */
[----:B--2---:R-:W-:-:S04]  /*24e0*/  LOP3.LUT P0, RZ, R10, R13, RZ, 0xc0, !PT ;  /* 0x0000000d0aff7212 */ /* 0x004fc8000780c0ff */
[----:B------:R-:W-:-:S04]  /*24f0*/  SEL R7, R7, RZ, P0 ;  /* 0x000000ff07077207 */ /* 0x000fc80000000000 */
[----:B------:R-:W-:-:S07]  /*2500*/  LOP3.LUT R22, R7, R22, RZ, 0xfc, !PT ;  /* 0x0000001607167212 */ /* 0x000fce00078efcff */
.L_x_21:
[C---:B------:R-:W-:Y:S01]  /*2510*/  ISETP.GE.U32.AND P0, PT, R0.reuse, 0x8, PT ;  /* 0x000000080000780c */ /* 0x040fe20003f06070 */
[----:B------:R-:W-:Y:S01]  /*2520*/  IMAD.MOV.U32 R3, RZ, RZ, RZ ;  /* 0x000000ffff037224 */ /* 0x000fe200078e00ff */
[----:B------:R-:W-:-:S04]  /*2530*/  VIMNMX.U32 R4, PT, PT, R0, 0x1, !PT ;  /* 0x0000000100047848 */ /* 0x000fc80007fe0000 */
        /* <DEDUP_REMOVED lines=8> */
.L_x_24:
[C---:B------:R-:W-:Y:S01]  /*25c0*/  VIADD R6, R5.reuse, 0xfffffffd ;  /* 0xfffffffd05067836 */ /* 0x040fe20000000000 */
[----:B------:R-:W-:Y:S01]  /*25d0*/  UIADD3 UR5, UPT, UPT, UR4, -0x8, URZ ;  /* 0xfffffff804057890 */ /* 0x000fe2000fffe0ff */
[C---:B-1----:R-:W-:Y:S01]  /*25e0*/  VIADD R8, R5.reuse, 0xfffffffe ;  /* 0xfffffffe05087836 */ /* 0x042fe20000000000 */
[----:B------:R-:W-:Y:S01]  /*25f0*/  UIADD3 UR6, UPT, UPT, UR4, 0x8, URZ ;  /* 0x0000000804067890 */ /* 0x000fe2000fffe0ff */
[C---:B------:R-:W-:Y:S01]  /*2600*/  VIADD R10, R5.reuse, 0xffffffff ;  /* 0xffffffff050a7836 */ /* 0x040fe20000000000 */
[----:B0-----:R-:W-:Y:S01]  /*2610*/  IADD3 R6, P0, PT, R6, UR10, RZ ;  /* 0x0000000a06067c10 */ /* 0x001fe2000ff1e0ff */
[----:B------:R-:W-:Y:S01]  /*2620*/  VIADD R0, R0, 0x8 ;  /* 0x0000000800007836 */ /* 0x000fe20000000000 */
[C---:B------:R-:W-:Y:S01]  /*2630*/  IADD3 R12, P3, PT, R5.reuse, UR10, RZ ;  /* 0x0000000a050c7c10 */ /* 0x040fe2000ff7e0ff */
[----:B------:R-:W-:Y:S01]  /*2640*/  VIADD R5, R5, 0x8 ;  /* 0x0000000805057836 */ /* 0x000fe20000000000 */
[----:B------:R-:W-:Y:S01]  /*2650*/  IADD3 R10, P2, PT, R10, UR10, RZ ;  /* 0x0000000a0a0a7c10 */ /* 0x000fe2000ff5e0ff */
[----:B------:R-:W-:Y:S01]  /*2660*/  IMAD.X R7, RZ, RZ, UR11, P0 ;  /* 0x0000000bff077e24 */ /* 0x000fe200080e06ff */
[----:B------:R-:W-:Y:S01]  /*2670*/  IADD3 R8, P0, PT, R8, UR10, RZ ;  /* 0x0000000a08087c10 */ /* 0x000fe2000ff1e0ff */
[----:B------:R-:W-:Y:S01]  /*2680*/  IMAD.X R13, RZ, RZ, UR11, P3 ;  /* 0x0000000bff0d7e24 */ /* 0x000fe200098e06ff */
[--C-:B------:R-:W-:Y:S01]  /*2690*/  SHF.R.U32.HI R15, RZ, UR5, R22.reuse ;  /* 0x00000005ff0f7c19 */ /* 0x100fe20008011616 */
[----:B------:R-:W-:Y:S01]  /*26a0*/  IMAD.X R11, RZ, RZ, UR11, P2 ;  /* 0x0000000bff0b7e24 */ /* 0x000fe200090e06ff */
[----:B------:R0:W-:Y:S01]  /*26b0*/  STG.E.U8 desc[UR8][R6.64], R22 ;  /* 0x0000001606007986 */ /* 0x0001e2000c101108 */
[----:B------:R-:W-:Y:S01]  /*26c0*/  IMAD.X R9, RZ, RZ, UR11, P0 ;  /* 0x0000000bff097e24 */ /* 0x000fe200080e06ff */
[----:B------:R-:W-:Y:S01]  /*26d0*/  SHF.R.U32.HI R17, RZ, UR4, R22 ;  /* 0x00000004ff117c19 */ /* 0x000fe20008011616 */
[----:B------:R-:W-:Y:S01]  /*26e0*/  UIADD3 UR4, UPT, UPT, UR4, 0x40, URZ ;  /* 0x0000004004047890 */ /* 0x000fe2000fffe0ff */
[----:B------:R-:W-:-:S02]  /*26f0*/  ISETP.NE.AND P0, PT, R0, RZ, PT ;  /* 0x000000ff0000720c */ /* 0x000fc40003f05270 */
[----:B------:R1:W-:Y:S04]  /*2700*/  STG.E.U8 desc[UR8][R8.64], R15 ;  /* 0x0000000f08007986 */ /* 0x0003e8000c101108 */
[----:B------:R1:W-:Y:S01]  /*2710*/  STG.E.U8 desc[UR8][R10.64], R17 ;  /* 0x000000110a007986 */ /* 0x0003e2000c101108 */
[----:B0-----:R-:W-:-:S05]  /*2720*/  SHF.R.U32.HI R7, RZ, UR6, R22 ;  /* 0x00000006ff077c19 */ /* 0x001fca0008011616 */
[----:B------:R1:W-:Y:S01]  /*2730*/  STG.E.U8 desc[UR8][R12.64], R7 ;  /* 0x000000070c007986 */ /* 0x0003e2000c101108 */
[----:B------:R-:W-:Y:S05]  /*2740*/  @P0 BRA `(.L_x_24) ;  /* 0xfffffffc009c0947 */ /* 0x000fea000383ffff */
.L_x_23:
        /* <DEDUP_REMOVED lines=14> */
[--C-:B------:R-:W-:Y:S02]  /*2830*/  SHF.R.U32.HI R15, RZ, R15, R22.reuse ;  /* 0x0000000fff0f7219 */ /* 0x100fe40000011616 */
        /* <DEDUP_REMOVED lines=9> */
[----:B------:R-:W-:Y:S01]  /*28d0*/  SHF.R.U32.HI R17, RZ, R17, R22 ;  /* 0x00000011ff117219 */ /* 0x000fe20000011616 */
[----:B------:R-:W-:Y:S01]  /*28e0*/  IMAD.X R7, RZ, RZ, UR5, P0 ;  /* 0x00000005ff077e24 */ /* 0x000fe200080e06ff */
[----:B------:R0:W-:Y:S04]  /*28f0*/  STG.E.U8 desc[UR8][R10.64], R22 ;  /* 0x000000160a007986 */ /* 0x0001e8000c101108 */
[----:B------:R0:W-:Y:S04]  /*2900*/  STG.E.U8 desc[UR8][R6.64], R5 ;  /* 0x0000000506007986 */ /* 0x0001e8000c101108 */
[----:B------:R0:W-:Y:S04]  /*2910*/  STG.E.U8 desc[UR8][R8.64], R15 ;  /* 0x0000000f08007986 */ /* 0x0001e8000c101108 */
[----:B------:R0:W-:Y:S02]  /*2920*/  STG.E.U8 desc[UR8][R12.64], R17 ;  /* 0x000000110c007986 */ /* 0x0001e4000c101108 */
.L_x_25:
[----:B------:R-:W-:Y:S05]  /*2930*/  @!P3 EXIT ;  /* 0x000000000000b94d */ /* 0x000fea0003800000 */
[----:B------:R-:W-:Y:S02]  /*2940*/  ISETP.NE.AND P0, PT, R16, 0x1, PT ;  /* 0x000000011000780c */ /* 0x000fe40003f05270 */
[----:B------:R-:W-:-:S04]  /*2950*/  LOP3.LUT R4, R4, 0x1, RZ, 0xc0, !PT ;  /* 0x0000000104047812 */ /* 0x000fc800078ec0ff */
[----:B------:R-:W-:-:S07]  /*2960*/  ISETP.NE.U32.AND P1, PT, R4, 0x1, PT ;  /* 0x000000010400780c */ /* 0x000fce0003f25070 */
[----:B------:R-:W-:Y:S06]  /*2970*/  @!P0 BRA `(.L_x_26) ;  /* 0x0000000000388947 */ /* 0x000fec0003800000 */
[----:B------:R-:W2:Y:S01]  /*2980*/  LDCU.64 UR4, c[0x0][0x388] ;  /* 0x00007100ff0477ac */ /* 0x000ea20008000a00 */
[----:B------:R-:W-:Y:S02]  /*2990*/  IMAD.IADD R4, R2, 0x1, R3 ;  /* 0x0000000102047824 */ /* 0x000fe400078e0203 */
[----:B01----:R-:W-:Y:S02]  /*29a0*/  IMAD.SHL.U32 R9, R3, 0x8, RZ ;  /* 0x0000000803097824 */ /* 0x003fe400078e00ff */
[----:B------:R-:W-:Y:S02]  /*29b0*/  VIADD R6, R4, 0x1 ;  /* 0x0000000104067836 */ /* 0x000fe40000000000 */
[----:B------:R-:W-:Y:S01]  /*29c0*/  VIADD R11, R9, 0x8 ;  /* 0x00000008090b7836 */ /* 0x000fe20000000000 */
[----:B------:R-:W-:Y:S01]  /*29d0*/  SHF.R.U32.HI R9, RZ, R9, R22 ;  /* 0x00000009ff097219 */ /* 0x000fe20000011616 */
[----:B------:R-:W-:-:S03]  /*29e0*/  VIADD R3, R3, 0x2 ;  /* 0x0000000203037836 */ /* 0x000fc60000000000 */
[----:B------:R-:W-:Y:S02]  /*29f0*/  SHF.R.U32.HI R11, RZ, R11, R22 ;  /* 0x0000000bff0b7219 */ /* 0x000fe40000011616 */
[----:B--2---:R-:W-:Y:S02]  /*2a00*/  IADD3 R4, P0, PT, R4, UR4, RZ ;  /* 0x0000000404047c10 */ /* 0x004fe4000ff1e0ff */
[----:B------:R-:W-:-:S03]  /*2a10*/  IADD3 R6, P2, PT, R6, UR4, RZ ;  /* 0x0000000406067c10 */ /* 0x000fc6000ff5e0ff */
[----:B------:R-:W-:Y:S02]  /*2a20*/  IMAD.X R5, RZ, RZ, UR5, P0 ;  /* 0x00000005ff057e24 */ /* 0x000fe400080e06ff */
[----:B------:R-:W-:-:S03]  /*2a30*/  IMAD.X R7, RZ, RZ, UR5, P2 ;  /* 0x00000005ff077e24 */ /* 0x000fc600090e06ff */
[----:B------:R2:W-:Y:S04]  /*2a40*/  STG.E.U8 desc[UR8][R4.64], R9 ;  /* 0x0000000904007986 */ /* 0x0005e8000c101108 */
[----:B------:R2:W-:Y:S02]  /*2a50*/  STG.E.U8 desc[UR8][R6.64], R11 ;  /* 0x0000000b06007986 */ /* 0x0005e4000c101108 */
.L_x_26:
[----:B------:R-:W-:Y:S05]  /*2a60*/  @P1 EXIT ;  /* 0x000000000000194d */ /* 0x000fea0003800000 */
[----:B------:R-:W3:Y:S01]  /*2a70*/  LDCU.64 UR4, c[0x0][0x388] ;  /* 0x00007100ff0477ac */ /* 0x000ee20008000a00 */
[----:B------:R-:W-:Y:S02]  /*2a80*/  IMAD.IADD R2, R2, 0x1, R3 ;  /* 0x0000000102027824 */ /* 0x000fe400078e0203 */
[----:B0-2---:R-:W-:-:S05]  /*2a90*/  IMAD.SHL.U32 R5, R3, 0x8, RZ ;  /* 0x0000000803057824 */ /* 0x005fca00078e00ff */
[----:B------:R-:W-:Y:S02]  /*2aa0*/  SHF.R.U32.HI R5, RZ, R5, R22 ;  /* 0x00000005ff057219 */ /* 0x000fe40000011616 */
[----:B---3--:R-:W-:-:S05]  /*2ab0*/  IADD3 R2, P0, PT, R2, UR4, RZ ;  /* 0x0000000402027c10 */ /* 0x008fca000ff1e0ff */
[----:B------:R-:W-:-:S05]  /*2ac0*/  IMAD.X R3, RZ, RZ, UR5, P0 ;  /* 0x00000005ff037e24 */ /* 0x000fca00080e06ff */
[----:B------:R-:W-:Y:S01]  /*2ad0*/  STG.E.U8 desc[UR8][R2.64], R5 ;  /* 0x0000000502007986 */ /* 0x000fe2000c101108 */
[----:B------:R-:W-:Y:S05]  /*2ae0*/  EXIT ;  /* 0x000000000000794d */ /* 0x000fea0003800000 */
.L_x_27:
        /* <DEDUP_REMOVED lines=9> */
.L_x_44:


//--------------------- .text._Z11shuf_8192_8PKjPj --------------------------
	.section	.text._Z11shuf_8192_8PKjPj,"ax",@progbits
	.align	128
        .global         _Z11shuf_8192_8PKjPj
        .type           _Z11shuf_8192_8PKjPj,@function
        .size           _Z11shuf_8192_8PKjPj,(.L_x_45 - _Z11shuf_8192_8PKjPj)
        .other          _Z11shuf_8192_8PKjPj,@"STO_CUDA_ENTRY STV_DEFAULT"
_Z11shuf_8192_8PKjPj:
.text._Z11shuf_8192_8PKjPj:
[----:B------:R-:W-:Y:S01]  /*0000*/  LDC R1, c[0x0][0x37c] ;  /* 0x0000df00ff017b82 */ /* 0x000fe20000000800 */
[----:B------:R-:W0:Y:S07]  /*0010*/  S2R R0, SR_TID.Y ;  /* 0x0000000000007919 */ /* 0x000e2e0000002200 */
[----:B------:R-:W1:Y:S01]  /*0020*/  S2UR UR4, SR_CTAID.X ;  /* 0x00000000000479c3 */ /* 0x000e620000002500 */
[----:B------:R-:W2:Y:S01]  /*0030*/  LDCU.64 UR6, c[0x0][0x358] ;  /* 0x00006b00ff0677ac */ /* 0x000ea20008000a00 */
[----:B------:R-:W3:Y:S01]  /*0040*/  S2R R3, SR_TID.X ;  /* 0x0000000000037919 */ /* 0x000ee20000002100 */
[----:B------:R-:W4:Y:S05]  /*0050*/  S2R R2, SR_CTAID.Y ;  /* 0x0000000000027919 */ /* 0x000f2a0000002600 */
[----:B------:R-:W5:Y:S01]  /*0060*/  LDC.64 R8, c[0x0][0x380] ;  /* 0x0000e000ff087b82 */ /* 0x000f620000000a00 */
[----:B-1----:R-:W-:Y:S01]  /*0070*/  USHF.L.U32 UR4, UR4, 0xb, URZ ;  /* 0x0000000b04047899 */ /* 0x002fe200080006ff */
[----:B0-----:R-:W-:-:S02]  /*0080*/  IMAD.SHL.U32 R5, R0, 0x100, RZ ;  /* 0x0000010000057824 */ /* 0x001fc400078e00ff */
[----:B------:R-:W-:-:S03]  /*0090*/  IMAD.SHL.U32 R4, R0, 0x4, RZ ;  /* 0x0000000400047824 */ /* 0x000fc600078e00ff */
[----:B---3--:R-:W-:Y:S02]  /*00a0*/  LOP3.LUT R7, R3, UR4, RZ, 0xfc, !PT ;  /* 0x0000000403077c12 */ /* 0x008fe4000f8efcff */
[----:B------:R-:W-:Y:S02]  /*00b0*/  LOP3.LUT R6, R5, 0x700, RZ, 0xc0, !PT ;  /* 0x0000070005067812 */ /* 0x000fe400078ec0ff */
[----:B------:R-:W-:Y:S01]  /*00c0*/  LOP3.LUT R5, R4, 0xfe0, RZ, 0xc0, !PT ;  /* 0x00000fe004057812 */ /* 0x000fe200078ec0ff */
[----:B----4-:R-:W-:-:S05]  /*00d0*/  IMAD R7, R2, 0x80, R7 ;  /* 0x0000008002077824 */ /* 0x010fca00078e0207 */
[----:B------:R-:W-:-:S05]  /*00e0*/  IADD3 R5, PT, PT, R6, R7, R5 ;  /* 0x0000000706057210 */ /* 0x000fca0007ffe005 */
[----:B-----5:R-:W-:-:S06]  /*00f0*/  IMAD.WIDE.U32 R8, R5, 0x4, R8 ;  /* 0x0000000405087825 */ /* 0x020fcc00078e0008 */
[----:B--2---:R-:W2:Y:S01]  /*0100*/  LDG.E.CONSTANT R8, desc[UR6][R8.64] ;  /* 0x0000000608087981 */ /* 0x004ea2000c1e9900 */
[----:B------:R-:W-:Y:S01]  /*0110*/  MOV R5, 0x400 ;  /* 0x0000040000057802 */ /* 0x000fe20000000f00 */
[----:B------:R-:W-:Y:S01]  /*0120*/  BSSY.RECONVERGENT B0, `(.L_x_28) ;  /* 0x00000f9000007945 */ /* 0x000fe20003800200 */
[----:B------:R-:W0:Y:S02]  /*0130*/  S2R R6, SR_CgaCtaId ;  /* 0x0000000000067919 */ /* 0x000e240000008800 */
[----:B0-----:R-:W-:Y:S01]  /*0140*/  LEA R5, R6, R5, 0x18 ;  /* 0x0000000506057211 */ /* 0x001fe200078ec0ff */
[----:B------:R-:W-:-:S04]  /*0150*/  IMAD.SHL.U32 R6, R3, 0x4, RZ ;  /* 0x0000000403067824 */ /* 0x000fc800078e00ff */
[--C-:B------:R-:W-:Y:S02]  /*0160*/  IMAD R21, R0, 0x84, R5.reuse ;  /* 0x0000008400157824 */ /* 0x100fe400078e0205 */
[----:B------:R-:W-:Y:S02]  /*0170*/  IMAD R11, R3, 0x84, R5 ;  /* 0x00000084030b7824 */ /* 0x000fe400078e0205 */
[C---:B------:R-:W-:Y:S01]  /*0180*/  IMAD.IADD R7, R6.reuse, 0x1, R21 ;  /* 0x0000000106077824 */ /* 0x040fe200078e0215 */
[----:B------:R-:W-:Y:S01]  /*0190*/  LOP3.LUT R6, R6, 0x1c, RZ, 0xc0, !PT ;  /* 0x0000001c06067812 */ /* 0x000fe200078ec0ff */
[----:B------:R-:W-:Y:S02]  /*01a0*/  IMAD.IADD R11, R4, 0x1, R11 ;  /* 0x00000001040b7824 */ /* 0x000fe400078e020b */
[----:B------:R-:W-:Y:S01]  /*01b0*/  IMAD R21, R0, -0x80, R21 ;  /* 0xffffff8000157824 */ /* 0x000fe200078e0215 */
[----:B--2---:R-:W-:Y:S01]  /*01c0*/  STS [R7], R8 ;  /* 0x0000000807007388 */ /* 0x004fe20000000800 */
[----:B------:R-:W-:Y:S06]  /*01d0*/  BAR.SYNC.DEFER_BLOCKING 0x0 ;  /* 0x0000000000007b1d */ /* 0x000fec0000010000 */
[----:B------:R-:W0:Y:S02]  /*01e0*/  LDS R9, [R11] ;  /* 0x000000000b097984 */ /* 0x000e240000000800 */
[----:B0-----:R-:W-:-:S02]  /*01f0*/  SHF.R.U32.HI R12, RZ, 0x1, R9 ;  /* 0x00000001ff0c7819 */ /* 0x001fc40000011609 */
[----:B------:R-:W-:Y:S02]  /*0200*/  LOP3.LUT R10, R9, 0x1, RZ, 0xc0, !PT ;  /* 0x00000001090a7812 */ /* 0x000fe400078ec0ff */
[--C-:B------:R-:W-:Y:S02]  /*0210*/  SHF.R.U32.HI R14, RZ, 0x3, R9.reuse ;  /* 0x00000003ff0e7819 */ /* 0x100fe40000011609 */
[--C-:B------:R-:W-:Y:S02]  /*0220*/  SHF.R.U32.HI R13, RZ, 0x2, R9.reuse ;  /* 0x00000002ff0d7819 */ /* 0x100fe40000011609 */
[----:B------:R-:W-:Y:S02]  /*0230*/  LOP3.LUT R12, R12, 0x1, RZ, 0xc0, !PT ;  /* 0x000000010c0c7812 */ /* 0x000fe400078ec0ff */
[----:B------:R-:W-:Y:S02]  /*0240*/  SHF.R.U32.HI R7, RZ, 0x4, R9 ;  /* 0x00000004ff077819 */ /* 0x000fe40000011609 */
[----:B------:R-:W-:-:S02]  /*0250*/  ISETP.NE.U32.AND P2, PT, R10, 0x1, PT ;  /* 0x000000010a00780c */ /* 0x000fc40003f45070 */
[----:B------:R-:W-:Y:S02]  /*0260*/  LOP3.LUT R14, R14, 0x1, RZ, 0xc0, !PT ;  /* 0x000000010e0e7812 */ /* 0x000fe400078ec0ff */
[--C-:B------:R-:W-:Y:S02]  /*0270*/  SHF.R.U32.HI R10, RZ, 0x6, R9.reuse ;  /* 0x00000006ff0a7819 */ /* 0x100fe40000011609 */
[----:B------:R-:W-:Y:S02]  /*0280*/  LOP3.LUT R13, R13, 0x1, RZ, 0xc0, !PT ;  /* 0x000000010d0d7812 */ /* 0x000fe400078ec0ff */
[----:B------:R-:W-:Y:S02]  /*0290*/  ISETP.NE.U32.AND P3, PT, R12, 0x1, PT ;  /* 0x000000010c00780c */ /* 0x000fe40003f65070 */
[----:B------:R-:W-:Y:S02]  /*02a0*/  SHF.R.U32.HI R8, RZ, 0x5, R9 ;  /* 0x00000005ff087819 */ /* 0x000fe40000011609 */
[----:B------:R-:W-:-:S02]  /*02b0*/  LOP3.LUT R7, R7, 0x1, RZ, 0xc0, !PT ;  /* 0x0000000107077812 */ /* 0x000fc400078ec0ff */
[----:B------:R-:W-:Y:S02]  /*02c0*/  ISETP.NE.U32.AND P5, PT, R14, 0x1, PT ;  /* 0x000000010e00780c */ /* 0x000fe40003fa5070 */
[----:B------:R-:W-:Y:S02]  /*02d0*/  LOP3.LUT R10, R10, 0x1, RZ, 0xc0, !PT ;  /* 0x000000010a0a7812 */ /* 0x000fe400078ec0ff */
[----:B------:R-:W-:Y:S02]  /*02e0*/  ISETP.NE.U32.AND P4, PT, R13, 0x1, PT ;  /* 0x000000010d00780c */ /* 0x000fe40003f85070 */
[----:B------:R-:W-:Y:S02]  /*02f0*/  LOP3.LUT R8, R8, 0x1, RZ, 0xc0, !PT ;  /* 0x0000000108087812 */ /* 0x000fe400078ec0ff */
[----:B------:R-:W-:Y:S02]  /*0300*/  ISETP.NE.U32.AND P6, PT, R7, 0x1, PT ;  /* 0x000000010700780c */ /* 0x000fe40003fc5070 */
[----:B------:R-:W-:-:S02]  /*0310*/  SHF.R.U32.HI R7, RZ, 0x8, R9 ;  /* 0x00000008ff077819 */ /* 0x000fc40000011609 */
[----:B------:R-:W-:Y:S02]  /*0320*/  ISETP.NE.U32.AND P1, PT, R10, 0x1, PT ;  /* 0x000000010a00780c */ /* 0x000fe40003f25070 */
[--C-:B------:R-:W-:Y:S02]  /*0330*/  SHF.R.U32.HI R10, RZ, 0xa, R9.reuse ;  /* 0x0000000aff0a7819 */ /* 0x100fe40000011609 */
[----:B------:R-:W-:Y:S02]  /*0340*/  ISETP.NE.U32.AND P0, PT, R8, 0x1, PT ;  /* 0x000000010800780c */ /* 0x000fe40003f05070 */
[--C-:B------:R-:W-:Y:S02]  /*0350*/  SHF.R.U32.HI R11, RZ, 0x7, R9.reuse ;  /* 0x00000007ff0b7819 */ /* 0x100fe40000011609 */
[----:B------:R-:W-:Y:S02]  /*0360*/  LOP3.LUT R7, R7, 0x1, RZ, 0xc0, !PT ;  /* 0x0000000107077812 */ /* 0x000fe400078ec0ff */
[----:B------:R-:W-:-:S02]  /*0370*/  SHF.R.U32.HI R8, RZ, 0x9, R9 ;  /* 0x00000009ff087819 */ /* 0x000fc40000011609 */
[----:B------:R-:W-:Y:S02]  /*0380*/  LOP3.LUT R10, R10, 0x1, RZ, 0xc0, !PT ;  /* 0x000000010a0a7812 */ /* 0x000fe400078ec0ff */
[----:B------:R-:W-:Y:S02]  /*0390*/  VOTE.ANY R28, PT, !P3 ;  /* 0x00000000001c7806 */ /* 0x000fe400058e0100 */
[----:B------:R-:W-:Y:S02]  /*03a0*/  LOP3.LUT R11, R11, 0x1, RZ, 0xc0, !PT ;  /* 0x000000010b0b7812 */ /* 0x000fe400078ec0ff */
[----:B------:R-:W-:Y:S01]  /*03b0*/  ISETP.NE.U32.AND P3, PT, R7, 0x1, PT ;  /* 0x000000010700780c */ /* 0x000fe20003f65070 */
[----:B------:R-:W-:Y:S01]  /*03c0*/  STS [R21+0x84], R28 ;  /* 0x0000841c15007388 */ /* 0x000fe20000000800 */
[----:B------:R-:W-:Y:S02]  /*03d0*/  LOP3.LUT R8, R8, 0x1, RZ, 0xc0, !PT ;  /* 0x0000000108087812 */ /* 0x000fe400078ec0ff */
[----:B------:R-:W-:-:S02]  /*03e0*/  SHF.R.U32.HI R7, RZ, 0xb, R9 ;  /* 0x0000000bff077819 */ /* 0x000fc40000011609 */
[----:B------:R-:W-:Y:S02]  /*03f0*/  VOTE.ANY R25, PT, !P5 ;  /* 0x0000000000197806 */ /* 0x000fe400068e0100 */
[----:B------:R-:W-:Y:S02]  /*0400*/  ISETP.NE.U32.AND P5, PT, R10, 0x1, PT ;  /* 0x000000010a00780c */ /* 0x000fe40003fa5070 */
[----:B------:R-:W-:Y:S01]  /*0410*/  VOTE.ANY R26, PT, !P2 ;  /* 0x00000000001a7806 */ /* 0x000fe200050e0100 */
[----:B------:R-:W-:Y:S01]  /*0420*/  STS [R21+0x18c], R25 ;  /* 0x00018c1915007388 */ /* 0x000fe20000000800 */
[----:B------:R-:W-:Y:S02]  /*0430*/  VOTE.ANY R23, PT, !P4 ;  /* 0x0000000000177806 */ /* 0x000fe400060e0100 */
[----:B------:R-:W-:Y:S01]  /*0440*/  SHF.R.U32.HI R10, RZ, 0xc, R9 ;  /* 0x0000000cff0a7819 */ /* 0x000fe20000011609 */
[----:B------:R0:W-:Y:S01]  /*0450*/  STS [R21], R26 ;  /* 0x0000001a15007388 */ /* 0x0001e20000000800 */
[----:B------:R-:W-:-:S02]  /*0460*/  ISETP.NE.U32.AND P2, PT, R11, 0x1, PT ;  /* 0x000000010b00780c */ /* 0x000fc40003f45070 */
[----:B------:R-:W-:Y:S01]  /*0470*/  ISETP.NE.U32.AND P4, PT, R8, 0x1, PT ;  /* 0x000000010800780c */ /* 0x000fe20003f85070 */
[----:B------:R1:W-:Y:S01]  /*0480*/  STS [R21+0x108], R23 ;  /* 0x0001081715007388 */ /* 0x0003e20000000800 */
[----:B------:R-:W-:Y:S02]  /*0490*/  LOP3.LUT R8, R7, 0x1, RZ, 0xc0, !PT ;  /* 0x0000000107087812 */ /* 0x000fe400078ec0ff */
[----:B------:R-:W-:Y:S02]  /*04a0*/  SHF.R.U32.HI R11, RZ, 0xd, R9 ;  /* 0x0000000dff0b7819 */ /* 0x000fe40000011609 */
[----:B------:R-:W-:Y:S02]  /*04b0*/  LOP3.LUT R10, R10, 0x1, RZ, 0xc0, !PT ;  /* 0x000000010a0a7812 */ /* 0x000fe400078ec0ff */
[----:B------:R-:W-:Y:S02]  /*04c0*/  VOTE.ANY R7, PT, !P6 ;  /* 0x0000000000077806 */ /* 0x000fe400070e0100 */
[----:B------:R-:W-:-:S02]  /*04d0*/  ISETP.NE.U32.AND P6, PT, R8, 0x1, PT ;  /* 0x000000010800780c */ /* 0x000fc40003fc5070 */
[--C-:B------:R-:W-:Y:S01]  /*04e0*/  SHF.R.U32.HI R12, RZ, 0xe, R9.reuse ;  /* 0x0000000eff0c7819 */ /* 0x100fe20000011609 */
[----:B------:R-:W-:Y:S01]  /*04f0*/  STS [R21+0x210], R7 ;  /* 0x0002100715007388 */ /* 0x000fe20000000800 */
[----:B------:R-:W-:Y:S02]  /*0500*/  VOTE.ANY R8, PT, !P0 ;  /* 0x0000000000087806 */ /* 0x000fe400040e0100 */
[----:B------:R-:W-:Y:S02]  /*0510*/  LOP3.LUT R11, R11, 0x1, RZ, 0xc0, !PT ;  /* 0x000000010b0b7812 */ /* 0x000fe400078ec0ff */
[----:B------:R-:W-:Y:S01]  /*0520*/  ISETP.NE.U32.AND P0, PT, R10, 0x1, PT ;  /* 0x000000010a00780c */ /* 0x000fe20003f05070 */
[----:B------:R2:W-:Y:S01]  /*0530*/  STS [R21+0x294], R8 ;  /* 0x0002940815007388 */ /* 0x0005e20000000800 */
[----:B------:R-:W-:Y:S02]  /*0540*/  SHF.R.U32.HI R10, RZ, 0xf, R9 ;  /* 0x0000000fff0a7819 */ /* 0x000fe40000011609 */
[----:B------:R-:W-:-:S02]  /*0550*/  VOTE.ANY R20, PT, !P1 ;  /* 0x0000000000147806 */ /* 0x000fc400048e0100 */
[----:B------:R-:W-:Y:S02]  /*0560*/  LOP3.LUT R12, R12, 0x1, RZ, 0xc0, !PT ;  /* 0x000000010c0c7812 */ /* 0x000fe400078ec0ff */
[----:B------:R-:W-:Y:S01]  /*0570*/  ISETP.NE.U32.AND P1, PT, R11, 0x1, PT ;  /* 0x000000010b00780c */ /* 0x000fe20003f25070 */
[----:B------:R-:W-:Y:S01]  /*0580*/  STS [R21+0x318], R20 ;  /* 0x0003181415007388 */ /* 0x000fe20000000800 */
        /* <DEDUP_REMOVED lines=9> */
[----:B------:R-:W-:Y:S01]  /*0620*/  STS [R21+0x420], R18 ;  /* 0x0004201215007388 */ /* 0x000fe20000000800 */
        /* <DEDUP_REMOVED lines=16> */
[----:B------:R-:W-:-:S02]  /*0730*/  LOP3.LUT R12, R12, 0x1, RZ, 0xc0, !PT ;  /* 0x000000010c0c7812 */ /* 0x000fc400078ec0ff */
[----:B------:R-:W-:Y:S02]  /*0740*/  VOTE.ANY R14, PT, !P0 ;  /* 0x00000000000e7806 */ /* 0x000fe400040e0100 */
[----:B------:R-:W-:Y:S02]  /*0750*/  ISETP.NE.U32.AND P0, PT, R11, 0x1, PT ;  /* 0x000000010b00780c */ /* 0x000fe40003f05070 */
[----:B------:R-:W-:Y:S01]  /*0760*/  SHF.R.U32.HI R11, RZ, 0x16, R9 ;  /* 0x00000016ff0b7819 */ /* 0x000fe20000011609 */
[----:B------:R-:W-:Y:S01]  /*0770*/  STS [R21+0x630], R14 ;  /* 0x0006300e15007388 */ /* 0x000fe20000000800 */
[----:B------:R-:W-:Y:S02]  /*0780*/  LOP3.LUT R10, R10, 0x1, RZ, 0xc0, !PT ;  /* 0x000000010a0a7812 */ /* 0x000fe400078ec0ff */
[----:B------:R-:W-:Y:S02]  /*0790*/  VOTE.ANY R13, PT, !P1 ;  /* 0x00000000000d7806 */ /* 0x000fe400048e0100 */
[----:B------:R-:W-:-:S02]  /*07a0*/  ISETP.NE.U32.AND P1, PT, R12, 0x1, PT ;  /* 0x000000010c00780c */ /* 0x000fc40003f25070 */
[----:B------:R-:W-:Y:S01]  /*07b0*/  VOTE.ANY R12, PT, !P2 ;  /* 0x00000000000c7806 */ /* 0x000fe200050e0100 */
[----:B------:R-:W-:Y:S01]  /*07c0*/  STS [R21+0x6b4], R13 ;  /* 0x0006b40d15007388 */ /* 0x000fe20000000800 */
[----:B------:R-:W-:Y:S02]  /*07d0*/  LOP3.LUT R22, R11, 0x1, RZ, 0xc0, !PT ;  /* 0x000000010b167812 */ /* 0x000fe400078ec0ff */
[----:B------:R-:W-:Y:S01]  /*07e0*/  ISETP.NE.U32.AND P2, PT, R10, 0x1, PT ;  /* 0x000000010a00780c */ /* 0x000fe20003f45070 */
[----:B------:R-:W-:Y:S01]  /*07f0*/  STS [R21+0x738], R12 ;  /* 0x0007380c15007388 */ /* 0x000fe20000000800 */
[----:B------:R-:W-:Y:S02]  /*0800*/  SHF.R.U32.HI R10, RZ, 0x17, R9 ;  /* 0x00000017ff0a7819 */ /* 0x000fe40000011609 */
[----:B------:R-:W-:Y:S02]  /*0810*/  VOTE.ANY R11, PT, !P3 ;  /* 0x00000000000b7806 */ /* 0x000fe400058e0100 */
[----:B------:R-:W-:-:S02]  /*0820*/  ISETP.NE.U32.AND P3, PT, R22, 0x1, PT ;  /* 0x000000011600780c */ /* 0x000fc40003f65070 */
[----:B------:R-:W-:Y:S01]  /*0830*/  LOP3.LUT R22, R10, 0x1, RZ, 0xc0, !PT ;  /* 0x000000010a167812 */ /* 0x000fe200078ec0ff */
[----:B------:R-:W-:Y:S01]  /*0840*/  STS [R21+0x7bc], R11 ;  /* 0x0007bc0b15007388 */ /* 0x000fe20000000800 */
[----:B------:R-:W-:Y:S02]  /*0850*/  VOTE.ANY R10, PT, !P4 ;  /* 0x00000000000a7806 */ /* 0x000fe400060e0100 */
[----:B------:R-:W-:Y:S02]  /*0860*/  ISETP.NE.U32.AND P4, PT, R22, 0x1, PT ;  /* 0x000000011600780c */ /* 0x000fe40003f85070 */
[----:B------:R-:W-:Y:S01]  /*0870*/  SHF.R.U32.HI R22, RZ, 0x18, R9 ;  /* 0x00000018ff167819 */ /* 0x000fe20000011609 */
[----:B------:R3:W-:Y:S01]  /*0880*/  STS [R21+0x840], R10 ;  /* 0x0008400a15007388 */ /* 0x0007e20000000800 */
[----:B0-----:R-:W-:Y:S02]  /*0890*/  VOTE.ANY R26, PT, !P0 ;  /* 0x00000000001a7806 */ /* 0x001fe400040e0100 */
[----:B------:R-:W-:-:S02]  /*08a0*/  LOP3.LUT R24, R22, 0x1, RZ, 0xc0, !PT ;  /* 0x0000000116187812 */ /* 0x000fc400078ec0ff */
[----:B------:R-:W-:Y:S01]  /*08b0*/  VOTE.ANY R22, PT, !P5 ;  /* 0x0000000000167806 */ /* 0x000fe200068e0100 */
[----:B------:R-:W-:Y:S01]  /*08c0*/  STS [R21+0x9cc], R26 ;  /* 0x0009cc1a15007388 */ /* 0x000fe20000000800 */
[----:B------:R-:W-:Y:S02]  /*08d0*/  ISETP.NE.U32.AND P5, PT, R24, 0x1, PT ;  /* 0x000000011800780c */ /* 0x000fe40003fa5070 */
[----:B------:R-:W-:Y:S01]  /*08e0*/  SHF.R.U32.HI R24, RZ, 0x19, R9 ;  /* 0x00000019ff187819 */ /* 0x000fe20000011609 */
[----:B------:R-:W-:Y:S01]  /*08f0*/  STS [R21+0x8c4], R22 ;  /* 0x0008c41615007388 */ /* 0x000fe20000000800 */
[----:B------:R-:W-:Y:S02]  /*0900*/  VOTE.ANY R28, PT, !P1 ;  /* 0x00000000001c7806 */ /* 0x000fe400048e0100 */
[----:B------:R-:W-:Y:S02]  /*0910*/  LOP3.LUT R27, R24, 0x1, RZ, 0xc0, !PT ;  /* 0x00000001181b7812 */ /* 0x000fe400078ec0ff */
[----:B------:R-:W-:Y:S01]  /*0920*/  VOTE.ANY R24, PT, !P6 ;  /* 0x0000000000187806 */ /* 0x000fe200070e0100 */
[----:B------:R-:W-:Y:S01]  /*0930*/  STS [R21+0xa50], R28 ;  /* 0x000a501c15007388 */ /* 0x000fe20000000800 */
[----:B------:R-:W-:-:S02]  /*0940*/  ISETP.NE.U32.AND P6, PT, R27, 0x1, PT ;  /* 0x000000011b00780c */ /* 0x000fc40003fc5070 */
[--C-:B------:R-:W-:Y:S01]  /*0950*/  SHF.R.U32.HI R27, RZ, 0x1a, R9.reuse ;  /* 0x0000001aff1b7819 */ /* 0x100fe20000011609 */
[----:B------:R-:W-:Y:S01]  /*0960*/  STS [R21+0x948], R24 ;  /* 0x0009481815007388 */ /* 0x000fe20000000800 */
[----:B-1----:R-:W-:Y:S02]  /*0970*/  VOTE.ANY R23, PT, !P2 ;  /* 0x0000000000177806 */ /* 0x002fe400050e0100 */
[----:B------:R-:W-:Y:S02]  /*0980*/  LOP3.LUT R27, R27, 0x1, RZ, 0xc0, !PT ;  /* 0x000000011b1b7812 */ /* 0x000fe400078ec0ff */
[--C-:B------:R-:W-:Y:S01]  /*0990*/  SHF.R.U32.HI R29, RZ, 0x1f, R9.reuse ;  /* 0x0000001fff1d7819 */ /* 0x100fe20000011609 */
[----:B------:R-:W-:Y:S01]  /*09a0*/  STS [R21+0xad4], R23 ;  /* 0x000ad41715007388 */ /* 0x000fe20000000800 */
[----:B------:R-:W-:Y:S02]  /*09b0*/  ISETP.NE.U32.AND P0, PT, R27, 0x1, PT ;  /* 0x000000011b00780c */ /* 0x000fe40003f05070 */
[----:B------:R-:W-:-:S02]  /*09c0*/  SHF.R.U32.HI R27, RZ, 0x1b, R9 ;  /* 0x0000001bff1b7819 */ /* 0x000fc40000011609 */
[----:B------:R-:W-:Y:S02]  /*09d0*/  VOTE.ANY R25, PT, !P3 ;  /* 0x0000000000197806 */ /* 0x000fe400058e0100 */
[----:B------:R-:W-:Y:S02]  /*09e0*/  LOP3.LUT R27, R27, 0x1, RZ, 0xc0, !PT ;  /* 0x000000011b1b7812 */ /* 0x000fe400078ec0ff */
[----:B--2---:R-:W-:Y:S01]  /*09f0*/  VOTE.ANY R8, PT, !P5 ;  /* 0x0000000000087806 */ /* 0x004fe200068e0100 */
[----:B------:R-:W-:Y:S01]  /*0a00*/  STS [R21+0xb58], R25 ;  /* 0x000b581915007388 */ /* 0x000fe20000000800 */
[----:B------:R-:W-:Y:S02]  /*0a10*/  ISETP.NE.U32.AND P1, PT, R27, 0x1, PT ;  /* 0x000000011b00780c */ /* 0x000fe40003f25070 */
[----:B------:R-:W-:Y:S01]  /*0a20*/  SHF.R.U32.HI R27, RZ, 0x1c, R9 ;  /* 0x0000001cff1b7819 */ /* 0x000fe20000011609 */
[----:B------:R0:W-:Y:S01]  /*0a30*/  STS [R21+0xc60], R8 ;  /* 0x000c600815007388 */ /* 0x0001e20000000800 */
[----:B---3--:R-:W-:-:S02]  /*0a40*/  VOTE.ANY R10, PT, !P0 ;  /* 0x00000000000a7806 */ /* 0x008fc400040e0100 */
[----:B------:R-:W-:Y:S02]  /*0a50*/  LOP3.LUT R27, R27, 0x1, RZ, 0xc0, !PT ;  /* 0x000000011b1b7812 */ /* 0x000fe400078ec0ff */
[----:B------:R-:W-:Y:S01]  /*0a60*/  VOTE.ANY R16, PT, !P6 ;  /* 0x0000000000107806 */ /* 0x000fe200070e0100 */
[----:B------:R-:W-:Y:S01]  /*0a70*/  STS [R21+0xd68], R10 ;  /* 0x000d680a15007388 */ /* 0x000fe20000000800 */
[----:B------:R-:W-:Y:S02]  /*0a80*/  ISETP.NE.U32.AND P2, PT, R27, 0x1, PT ;  /* 0x000000011b00780c */ /* 0x000fe40003f45070 */
[--C-:B------:R-:W-:Y:S01]  /*0a90*/  SHF.R.U32.HI R27, RZ, 0x1d, R9.reuse ;  /* 0x0000001dff1b7819 */ /* 0x100fe20000011609 */
[----:B------:R-:W-:Y:S01]  /*0aa0*/  STS [R21+0xce4], R16 ;  /* 0x000ce41015007388 */ /* 0x000fe20000000800 */
[----:B------:R-:W-:Y:S02]  /*0ab0*/  SHF.R.U32.HI R9, RZ, 0x1e, R9 ;  /* 0x0000001eff097819 */ /* 0x000fe40000011609 */
[----:B------:R-:W-:-:S02]  /*0ac0*/  LOP3.LUT R27, R27, 0x1, RZ, 0xc0, !PT ;  /* 0x000000011b1b7812 */ /* 0x000fc400078ec0ff */
[----:B------:R-:W-:Y:S02]  /*0ad0*/  LOP3.LUT R9, R9, 0x1, RZ, 0xc0, !PT ;  /* 0x0000000109097812 */ /* 0x000fe400078ec0ff */
[----:B------:R-:W-:Y:S02]  /*0ae0*/  ISETP.NE.U32.AND P3, PT, R27, 0x1, PT ;  /* 0x000000011b00780c */ /* 0x000fe40003f65070 */
[----:B------:R-:W-:Y:S02]  /*0af0*/  VOTE.ANY R27, PT, !P4 ;  /* 0x00000000001b7806 */ /* 0x000fe400060e0100 */
[----:B------:R-:W-:Y:S02]  /*0b00*/  ISETP.NE.U32.AND P4, PT, R29, 0x1, PT ;  /* 0x000000011d00780c */ /* 0x000fe40003f85070 */
[----:B------:R-:W-:Y:S01]  /*0b10*/  VOTE.ANY R12, PT, !P1 ;  /* 0x00000000000c7806 */ /* 0x000fe200048e0100 */
[----:B------:R-:W-:Y:S01]  /*0b20*/  STS [R21+0xbdc], R27 ;  /* 0x000bdc1b15007388 */ /* 0x000fe20000000800 */
[----:B------:R-:W-:-:S02]  /*0b30*/  VOTE.ANY R14, PT, !P2 ;  /* 0x00000000000e7806 */ /* 0x000fc400050e0100 */
[----:B0-----:R-:W-:Y:S01]  /*0b40*/  LOP3.LUT R8, R3, 0x3f8, RZ, 0xc0, !PT ;  /* 0x000003f803087812 */ /* 0x001fe200078ec0ff */
[----:B------:R-:W-:Y:S02]  /*0b50*/  STS [R21+0xdec], R12 ;  /* 0x000dec0c15007388 */ /* 0x000fe40000000800 */
[----:B------:R-:W-:Y:S02]  /*0b60*/  VOTE.ANY R18, PT, !P3 ;  /* 0x0000000000127806 */ /* 0x000fe400058e0100 */
[----:B------:R-:W-:Y:S02]  /*0b70*/  STS [R21+0xe70], R14 ;  /* 0x000e700e15007388 */ /* 0x000fe40000000800 */
[----:B------:R-:W-:Y:S02]  /*0b80*/  VOTE.ANY R7, PT, !P4 ;  /* 0x0000000000077806 */ /* 0x000fe400060e0100 */
[----:B------:R-:W-:Y:S01]  /*0b90*/  ISETP.NE.U32.AND P4, PT, R9, 0x1, PT ;  /* 0x000000010900780c */ /* 0x000fe20003f85070 */
[----:B------:R-:W-:Y:S01]  /*0ba0*/  IMAD.MOV.U32 R9, RZ, RZ, 0xff ;  /* 0x000000ffff097424 */ /* 0x000fe200078e00ff */
[----:B------:R-:W-:Y:S04]  /*0bb0*/  STS [R21+0xef4], R18 ;  /* 0x000ef41215007388 */ /* 0x000fe80000000800 */
[----:B------:R0:W-:Y:S01]  /*0bc0*/  STS [R21+0xffc], R7 ;  /* 0x000ffc0715007388 */ /* 0x0001e20000000800 */
[----:B------:R-:W-:Y:S01]  /*0bd0*/  SHF.L.U32 R8, R9, R8, RZ ;  /* 0x0000000809087219 */ /* 0x000fe200000006ff */
[----:B------:R-:W-:-:S05]  /*0be0*/  IMAD.MOV.U32 R9, RZ, RZ, RZ ;  /* 0x000000ffff097224 */ /* 0x000fca00078e00ff */
[----:B------:R-:W-:Y:S02]  /*0bf0*/  VOTE.ANY R20, PT, !P4 ;  /* 0x0000000000147806 */ /* 0x000fe400060e0100 */
[----:B0-----:R-:W-:-:S03]  /*0c00*/  SHF.R.U32.HI R7, RZ, 0x3, R3 ;  /* 0x00000003ff077819 */ /* 0x001fc60000011603 */
[----:B------:R0:W-:Y:S01]  /*0c10*/  STS [R21+0xf78], R20 ;  /* 0x000f781415007388 */ /* 0x0001e20000000800 */
[----:B------:R-:W-:Y:S01]  /*0c20*/  BAR.SYNC.DEFER_BLOCKING 0x0 ;  /* 0x0000000000007b1d */ /* 0x000fe20000010000 */
[----:B------:R-:W-:-:S13]  /*0c30*/  ISETP.GT.AND P0, PT, R7, 0x1, PT ;  /* 0x000000010700780c */ /* 0x000fda0003f04270 */
[----:B0-----:R-:W-:Y:S05]  /*0c40*/  @P0 BRA `(.L_x_29) ;  /* 0x00000000008c0947 */ /* 0x001fea0003800000 */
[----:B------:R-:W-:-:S05]  /*0c50*/  VIMNMX.U32 R10, PT, PT, R7, 0x2, PT ;  /* 0x00000002070a7848 */ /* 0x000fca0003fe0000 */
[----:B------:R-:W-:-:S04]  /*0c60*/  IMAD.SHL.U32 R12, R10, 0x4, RZ ;  /* 0x000000040a0c7824 */ /* 0x000fc800078e00ff */
[----:B------:R-:W0:Y:S02]  /*0c70*/  LDC R10, c[0x2][R12] ;  /* 0x008000000c0a7b82 */ /* 0x000e240000000800 */
[----:B0-----:R-:W-:-:S04]  /*0c80*/  SHF.R.S32.HI R11, RZ, 0x1f, R10 ;  /* 0x0000001fff0b7819 */ /* 0x001fc8000001140a */
.L_x_35:
[----:B------:R-:W-:Y:S05]  /*0c90*/  BRX R10 -0xca0                                  (*"BRANCH_TARGETS .L_x_36,.L_x_37,.L_x_30"*) ;  /* 0xfffffff00ad87949 */ /* 0x000fea000383ffff */
.L_x_37:
[----:B------:R-:W-:-:S04]  /*0ca0*/  IMAD R5, R6, 0x84, R5 ;  /* 0x0000008406057824 */ /* 0x000fc800078e0205 */
[----:B------:R-:W-:-:S05]  /*0cb0*/  IMAD.IADD R5, R4, 0x1, R5 ;  /* 0x0000000104057824 */ /* 0x000fca00078e0205 */
[----:B------:R-:W0:Y:S04]  /*0cc0*/  LDS R11, [R5+0x108] ;  /* 0x00010800050b7984 */ /* 0x000e280000000800 */
[----:B------:R-:W1:Y:S04]  /*0cd0*/  LDS R13, [R5+0x18c] ;  /* 0x00018c00050d7984 */ /* 0x000e680000000800 */
[----:B------:R-:W2:Y:S04]  /*0ce0*/  LDS R15, [R5] ;  /* 0x00000000050f7984 */ /* 0x000ea80000000800 */
[----:B------:R-:W3:Y:S01]  /*0cf0*/  LDS R9, [R5+0x84] ;  /* 0x0000840005097984 */ /* 0x000ee20000000800 */
[----:B0-----:R-:W-:-:S02]  /*0d00*/  LOP3.LUT R11, R11, R8, RZ, 0xc0, !PT ;  /* 0x000000080b0b7212 */ /* 0x001fc400078ec0ff */
[----:B-1----:R-:W-:-:S03]  /*0d10*/  LOP3.LUT R13, R13, R8, RZ, 0xc0, !PT ;  /* 0x000000080d0d7212 */ /* 0x002fc600078ec0ff */
[----:B------:R-:W-:Y:S01]  /*0d20*/  IMAD.SHL.U32 R11, R11, 0x100, RZ ;  /* 0x000001000b0b7824 */ /* 0x000fe200078e00ff */
[----:B--2---:R-:W-:Y:S01]  /*0d30*/  LOP3.LUT R15, R15, R8, RZ, 0xc0, !PT ;  /* 0x000000080f0f7212 */ /* 0x004fe200078ec0ff */
[----:B------:R-:W-:-:S03]  /*0d40*/  IMAD.U32 R4, R13, 0x10000, RZ ;  /* 0x000100000d047824 */ /* 0x000fc600078e00ff */
[----:B------:R-:W-:Y:S02]  /*0d50*/  SHF.R.U32.HI R15, RZ, 0x8, R15 ;  /* 0x00000008ff0f7819 */ /* 0x000fe4000001160f */
[----:B---3--:R-:W-:-:S04]  /*0d60*/  LOP3.LUT R9, R11, R9, R8, 0xf8, !PT ;  /* 0x000000090b097212 */ /* 0x008fc800078ef808 */
[----:B------:R-:W-:Y:S01]  /*0d70*/  LOP3.LUT R9, R15, R9, R4, 0xfe, !PT ;  /* 0x000000090f097212 */ /* 0x000fe200078efe04 */
[----:B------:R-:W-:Y:S06]  /*0d80*/  BRA `(.L_x_30) ;  /* 0x0000000000c87947 */ /* 0x000fec0003800000 */
.L_x_36:
[----:B------:R-:W-:-:S04]  /*0d90*/  IMAD R5, R6, 0x84, R5 ;  /* 0x0000008406057824 */ /* 0x000fc800078e0205 */
[----:B------:R-:W-:-:S05]  /*0da0*/  IMAD.IADD R6, R4, 0x1, R5 ;  /* 0x0000000104067824 */ /* 0x000fca00078e0205 */
[----:B------:R-:W0:Y:S04]  /*0db0*/  LDS R5, [R6+0x84] ;  /* 0x0000840006057984 */ /* 0x000e280000000800 */
[----:B------:R-:W1:Y:S04]  /*0dc0*/  LDS R9, [R6+0x108] ;  /* 0x0001080006097984 */ /* 0x000e680000000800 */
[----:B------:R-:W2:Y:S04]  /*0dd0*/  LDS R11, [R6+0x18c] ;  /* 0x00018c00060b7984 */ /* 0x000ea80000000800 */
[----:B------:R-:W3:Y:S01]  /*0de0*/  LDS R10, [R6] ;  /* 0x00000000060a7984 */ /* 0x000ee20000000800 */
[----:B0-----:R-:W-:-:S02]  /*0df0*/  LOP3.LUT R5, R5, R8, RZ, 0xc0, !PT ;  /* 0x0000000805057212 */ /* 0x001fc400078ec0ff */
[----:B-1----:R-:W-:-:S03]  /*0e00*/  LOP3.LUT R4, R9, R8, RZ, 0xc0, !PT ;  /* 0x0000000809047212 */ /* 0x002fc600078ec0ff */
[----:B------:R-:W-:Y:S01]  /*0e10*/  IMAD.SHL.U32 R5, R5, 0x100, RZ ;  /* 0x0000010005057824 */ /* 0x000fe200078e00ff */
[----:B--2---:R-:W-:Y:S01]  /*0e20*/  LOP3.LUT R9, R11, R8, RZ, 0xc0, !PT ;  /* 0x000000080b097212 */ /* 0x004fe200078ec0ff */
[----:B------:R-:W-:-:S03]  /*0e30*/  IMAD.U32 R4, R4, 0x10000, RZ ;  /* 0x0001000004047824 */ /* 0x000fc600078e00ff */
[----:B---3--:R-:W-:Y:S01]  /*0e40*/  LOP3.LUT R5, R5, R10, R8, 0xf8, !PT ;  /* 0x0000000a05057212 */ /* 0x008fe200078ef808 */
[----:B------:R-:W-:-:S05]  /*0e50*/  IMAD.SHL.U32 R9, R9, 0x1000000, RZ ;  /* 0x0100000009097824 */ /* 0x000fca00078e00ff */
[----:B------:R-:W-:Y:S01]  /*0e60*/  LOP3.LUT R9, R9, R5, R4, 0xfe, !PT ;  /* 0x0000000509097212 */ /* 0x000fe200078efe04 */
[----:B------:R-:W-:Y:S06]  /*0e70*/  BRA `(.L_x_30) ;  /* 0x00000000008c7947 */ /* 0x000fec0003800000 */
.L_x_29:
[----:B------:R-:W-:-:S05]  /*0e80*/  IMAD.MOV.U32 R10, RZ, RZ, -0x2 ;  /* 0xfffffffeff0a7424 */ /* 0x000fca00078e00ff */
[----:B------:R-:W-:-:S05]  /*0e90*/  VIADDMNMX.U32 R10, R7, R10, 0x2, PT ;  /* 0x00000002070a7446 */ /* 0x000fca000380000a */
[----:B------:R-:W-:-:S04]  /*0ea0*/  IMAD.SHL.U32 R12, R10, 0x4, RZ ;  /* 0x000000040a0c7824 */ /* 0x000fc800078e00ff */
[----:B------:R-:W0:Y:S02]  /*0eb0*/  LDC R10, c[0x2][R12+0xc] ;  /* 0x008003000c0a7b82 */ /* 0x000e240000000800 */
[----:B0-----:R-:W-:-:S04]  /*0ec0*/  SHF.R.S32.HI R11, RZ, 0x1f, R10 ;  /* 0x0000001fff0b7819 */ /* 0x001fc8000001140a */
.L_x_39:
[----:B------:R-:W-:Y:S05]  /*0ed0*/  BRX R10 -0xee0                                  (*"BRANCH_TARGETS .L_x_40,.L_x_41,.L_x_30"*) ;  /* 0xfffffff00a487949 */ /* 0x000fea000383ffff */
.L_x_41:
[----:B------:R-:W-:-:S04]  /*0ee0*/  IMAD R5, R6, 0x84, R5 ;  /* 0x0000008406057824 */ /* 0x000fc800078e0205 */
[----:B------:R-:W-:-:S05]  /*0ef0*/  IMAD.IADD R6, R4, 0x1, R5 ;  /* 0x0000000104067824 */ /* 0x000fca00078e0205 */
[----:B------:R-:W0:Y:S04]  /*0f00*/  LDS R5, [R6] ;  /* 0x0000000006057984 */ /* 0x000e280000000800 */
[----:B------:R-:W1:Y:S04]  /*0f10*/  LDS R9, [R6+0x84] ;  /* 0x0000840006097984 */ /* 0x000e680000000800 */
[----:B------:R-:W2:Y:S04]  /*0f20*/  LDS R11, [R6+0x108] ;  /* 0x00010800060b7984 */ /* 0x000ea80000000800 */
[----:B------:R-:W3:Y:S01]  /*0f30*/  LDS R10, [R6+0x18c] ;  /* 0x00018c00060a7984 */ /* 0x000ee20000000800 */
[----:B0-----:R-:W-:-:S02]  /*0f40*/  LOP3.LUT R5, R5, R8, RZ, 0xc0, !PT ;  /* 0x0000000805057212 */ /* 0x001fc400078ec0ff */
[-C--:B-1----:R-:W-:Y:S02]  /*0f50*/  LOP3.LUT R4, R9, R8.reuse, RZ, 0xc0, !PT ;  /* 0x0000000809047212 */ /* 0x082fe400078ec0ff */
[----:B------:R-:W-:Y:S02]  /*0f60*/  SHF.R.U32.HI R5, RZ, 0x18, R5 ;  /* 0x00000018ff057819 */ /* 0x000fe40000011605 */
[----:B--2---:R-:W-:Y:S02]  /*0f70*/  LOP3.LUT R9, R11, R8, RZ, 0xc0, !PT ;  /* 0x000000080b097212 */ /* 0x004fe400078ec0ff */
[----:B------:R-:W-:Y:S02]  /*0f80*/  SHF.R.U32.HI R4, RZ, 0x10, R4 ;  /* 0x00000010ff047819 */ /* 0x000fe40000011604 */
[----:B------:R-:W-:Y:S02]  /*0f90*/  SHF.R.U32.HI R9, RZ, 0x8, R9 ;  /* 0x00000008ff097819 */ /* 0x000fe40000011609 */
[----:B---3--:R-:W-:-:S04]  /*0fa0*/  LOP3.LUT R5, R5, R10, R8, 0xf8, !PT ;  /* 0x0000000a05057212 */ /* 0x008fc800078ef808 */
[----:B------:R-:W-:Y:S01]  /*0fb0*/  LOP3.LUT R9, R9, R5, R4, 0xfe, !PT ;  /* 0x0000000509097212 */ /* 0x000fe200078efe04 */
[----:B------:R-:W-:Y:S06]  /*0fc0*/  BRA `(.L_x_30) ;  /* 0x0000000000387947 */ /* 0x000fec0003800000 */
.L_x_40:
[----:B------:R-:W-:-:S04]  /*0fd0*/  IMAD R5, R6, 0x84, R5 ;  /* 0x0000008406057824 */ /* 0x000fc800078e0205 */
[----:B------:R-:W-:-:S05]  /*0fe0*/  IMAD.IADD R6, R4, 0x1, R5 ;  /* 0x0000000104067824 */ /* 0x000fca00078e0205 */
[----:B------:R-:W0:Y:S04]  /*0ff0*/  LDS R5, [R6+0x18c] ;  /* 0x00018c0006057984 */ /* 0x000e280000000800 */
[----:B------:R-:W1:Y:S04]  /*1000*/  LDS R9, [R6] ;  /* 0x0000000006097984 */ /* 0x000e680000000800 */
[----:B------:R-:W2:Y:S04]  /*1010*/  LDS R11, [R6+0x84] ;  /* 0x00008400060b7984 */ /* 0x000ea80000000800 */
[----:B------:R-:W3:Y:S01]  /*1020*/  LDS R10, [R6+0x108] ;  /* 0x00010800060a7984 */ /* 0x000ee20000000800 */
[----:B0-----:R-:W-:-:S02]  /*1030*/  LOP3.LUT R5, R5, R8, RZ, 0xc0, !PT ;  /* 0x0000000805057212 */ /* 0x001fc400078ec0ff */
[----:B-1----:R-:W-:-:S03]  /*1040*/  LOP3.LUT R4, R9, R8, RZ, 0xc0, !PT ;  /* 0x0000000809047212 */ /* 0x002fc600078ec0ff */
[----:B------:R-:W-:Y:S01]  /*1050*/  IMAD.SHL.U32 R5, R5, 0x100, RZ ;  /* 0x0000010005057824 */ /* 0x000fe200078e00ff */
[----:B--2---:R-:W-:Y:S02]  /*1060*/  LOP3.LUT R9, R11, R8, RZ, 0xc0, !PT ;  /* 0x000000080b097212 */ /* 0x004fe400078ec0ff */
[----:B------:R-:W-:Y:S02]  /*1070*/  SHF.R.U32.HI R4, RZ, 0x10, R4 ;  /* 0x00000010ff047819 */ /* 0x000fe40000011604 */
[----:B------:R-:W-:Y:S02]  /*1080*/  SHF.R.U32.HI R9, RZ, 0x8, R9 ;  /* 0x00000008ff097819 */ /* 0x000fe40000011609 */
[----:B---3--:R-:W-:-:S04]  /*1090*/  LOP3.LUT R5, R5, R10, R8, 0xf8, !PT ;  /* 0x0000000a05057212 */ /* 0x008fc800078ef808 */
[----:B------:R-:W-:-:S07]  /*10a0*/  LOP3.LUT R9, R9, R5, R4, 0xfe, !PT ;  /* 0x0000000509097212 */ /* 0x000fce00078efe04 */
.L_x_30:
[----:B------:R-:W-:Y:S05]  /*10b0*/  BSYNC.RECONVERGENT B0 ;  /* 0x0000000000007941 */ /* 0x000fea0003800200 */
.L_x_28:
[----:B------:R-:W0:Y:S01]  /*10c0*/  LDC.64 R4, c[0x0][0x388] ;  /* 0x0000e200ff047b82 */ /* 0x000e220000000a00 */
[----:B------:R-:W-:-:S04]  /*10d0*/  IMAD R3, R0, 0x8, R3 ;  /* 0x0000000800037824 */ /* 0x000fc800078e0203 */
[----:B------:R-:W-:-:S04]  /*10e0*/  IMAD R3, R2, 0x400, R3 ;  /* 0x0000040002037824 */ /* 0x000fc800078e0203 */
[----:B------:R-:W-:-:S04]  /*10f0*/  VIADD R0, R3, UR4 ;  /* 0x0000000403007c36 */ /* 0x000fc80008000000 */
[----:B------:R-:W-:-:S04]  /*1100*/  IMAD R3, R7, 0xf8, R0 ;  /* 0x000000f807037824 */ /* 0x000fc800078e0200 */
[----:B0-----:R-:W-:-:S05]  /*1110*/  IMAD.WIDE.U32 R2, R3, 0x4, R4 ;  /* 0x0000000403027825 */ /* 0x001fca00078e0004 */
[----:B------:R-:W-:Y:S01]  /*1120*/  STG.E desc[UR6][R2.64], R9 ;  /* 0x0000000902007986 */ /* 0x000fe2000c101906 */
[----:B------:R-:W-:Y:S05]  /*1130*/  EXIT ;  /* 0x000000000000794d */ /* 0x000fea0003800000 */
.L_x_31:
        /* <DEDUP_REMOVED lines=12> */
.L_x_45:


//--------------------- .text._Z12shuf_8192_16PKjPj --------------------------
	.section	.text._Z12shuf_8192_16PKjPj,"ax",@progbits
	.align	128
        .global         _Z12shuf_8192_16PKjPj
        .type           _Z12shuf_8192_16PKjPj,@function
        .size           _Z12shuf_8192_16PKjPj,(.L_x_46 - _Z12shuf_8192_16PKjPj)
        .other          _Z12shuf_8192_16PKjPj,@"STO_CUDA_ENTRY STV_DEFAULT"
_Z12shuf_8192_16PKjPj:
.text._Z12shuf_8192_16PKjPj:
[----:B------:R-:W-:Y:S01]  /*0000*/  LDC R1, c[0x0][0x37c] ;  /* 0x0000df00ff017b82 */ /* 0x000fe20000000800 */
[----:B------:R-:W0:Y:S07]  /*0010*/  S2R R3, SR_TID.X ;  /* 0x0000000000037919 */ /* 0x000e2e0000002100 */
[----:B------:R-:W1:Y:S01]  /*0020*/  S2UR UR4, SR_CTAID.X ;  /* 0x00000000000479c3 */ /* 0x000e620000002500 */
[----:B------:R-:W2:Y:S01]  /*0030*/  LDCU.64 UR6, c[0x0][0x358] ;  /* 0x00006b00ff0677ac */ /* 0x000ea20008000a00 */
[----:B------:R-:W3:Y:S01]  /*0040*/  S2R R4, SR_TID.Y ;  /* 0x0000000000047919 */ /* 0x000ee20000002200 */
[----:B------:R-:W4:Y:S05]  /*0050*/  S2R R2, SR_CTAID.Y ;  /* 0x0000000000027919 */ /* 0x000f2a0000002600 */
[----:B------:R-:W5:Y:S01]  /*0060*/  LDC.64 R6, c[0x0][0x380] ;  /* 0x0000e000ff067b82 */ /* 0x000f620000000a00 */
[----:B-1----:R-:W-:-:S06]  /*0070*/  USHF.L.U32 UR4, UR4, 0xb, URZ ;  /* 0x0000000b04047899 */ /* 0x002fcc00080006ff */
[----:B0-----:R-:W-:Y:S01]  /*0080*/  LOP3.LUT R11, R3, UR4, RZ, 0xfc, !PT ;  /* 0x00000004030b7c12 */ /* 0x001fe2000f8efcff */
[C---:B---3--:R-:W-:Y:S02]  /*0090*/  IMAD.SHL.U32 R0, R4.reuse, 0x2, RZ ;  /* 0x0000000204007824 */ /* 0x048fe400078e00ff */
[----:B------:R-:W-:Y:S02]  /*00a0*/  IMAD.SHL.U32 R5, R4, 0x80, RZ ;  /* 0x0000008004057824 */ /* 0x000fe400078e00ff */
[----:B----4-:R-:W-:Y:S01]  /*00b0*/  IMAD R11, R2, 0x40, R11 ;  /* 0x00000040020b7824 */ /* 0x010fe200078e020b */
[----:B------:R-:W-:Y:S02]  /*00c0*/  LOP3.LUT R0, R0, 0x7e0, RZ, 0xc0, !PT ;  /* 0x000007e000007812 */ /* 0x000fe400078ec0ff */
[----:B------:R-:W-:-:S04]  /*00d0*/  LOP3.LUT R9, R5, 0x780, RZ, 0xc0, !PT ;  /* 0x0000078005097812 */ /* 0x000fc800078ec0ff */
[----:B------:R-:W-:-:S05]  /*00e0*/  IADD3 R9, PT, PT, R9, R11, R0 ;  /* 0x0000000b09097210 */ /* 0x000fca0007ffe000 */
[----:B-----5:R-:W-:-:S06]  /*00f0*/  IMAD.WIDE.U32 R6, R9, 0x4, R6 ;  /* 0x0000000409067825 */ /* 0x020fcc00078e0006 */
[----:B--2---:R0:W2:Y:S01]  /*0100*/  LDG.E.CONSTANT R6, desc[UR6][R6.64] ;  /* 0x0000000606067981 */ /* 0x0040a2000c1e9900 */
[----:B------:R-:W-:Y:S01]  /*0110*/  MOV R0, 0x400 ;  /* 0x0000040000007802 */ /* 0x000fe20000000f00 */
[----:B------:R-:W1:Y:S01]  /*0120*/  S2R R9, SR_CgaCtaId ;  /* 0x0000000000097919 */ /* 0x000e620000008800 */
[----:B0-----:R-:W-:-:S05]  /*0130*/  IMAD.SHL.U32 R7, R3, 0x2, RZ ;  /* 0x0000000203077824 */ /* 0x001fca00078e00ff */
[----:B------:R-:W-:Y:S02]  /*0140*/  LOP3.LUT R7, R7, 0x1e, RZ, 0xc0, !PT ;  /* 0x0000001e07077812 */ /* 0x000fe400078ec0ff */
[----:B-1----:R-:W-:-:S05]  /*0150*/  LEA R0, R9, R0, 0x18 ;  /* 0x0000000009007211 */ /* 0x002fca00078ec0ff */
[C-C-:B------:R-:W-:Y:S02]  /*0160*/  IMAD R8, R4.reuse, 0x84, R0.reuse ;  /* 0x0000008404087824 */ /* 0x140fe400078e0200 */
[C---:B------:R-:W-:Y:S02]  /*0170*/  IMAD R11, R3.reuse, 0x84, R0 ;  /* 0x00000084030b7824 */ /* 0x040fe400078e0200 */
[----:B------:R-:W-:Y:S02]  /*0180*/  IMAD R9, R3, 0x4, R8 ;  /* 0x0000000403097824 */ /* 0x000fe400078e0208 */
[----:B------:R-:W-:Y:S02]  /*0190*/  IMAD R11, R4, 0x4, R11 ;  /* 0x00000004040b7824 */ /* 0x000fe400078e020b */
[----:B------:R-:W-:Y:S02]  /*01a0*/  IMAD.IADD R5, R8, 0x1, -R5 ;  /* 0x0000000108057824 */ /* 0x000fe400078e0a05 */
[----:B------:R-:W-:Y:S01]  /*01b0*/  IMAD R0, R7, 0x84, R0 ;  /* 0x0000008407007824 */ /* 0x000fe200078e0200 */
[----:B--2---:R-:W-:Y:S01]  /*01c0*/  STS [R9], R6 ;  /* 0x0000000609007388 */ /* 0x004fe20000000800 */
[----:B------:R-:W-:Y:S06]  /*01d0*/  BAR.SYNC.DEFER_BLOCKING 0x0 ;  /* 0x0000000000007b1d */ /* 0x000fec0000010000 */
[----:B------:R-:W0:Y:S02]  /*01e0*/  LDS R11, [R11] ;  /* 0x000000000b0b7984 */ /* 0x000e240000000800 */
[----:B0-----:R-:W-:-:S02]  /*01f0*/  SHF.R.U32.HI R8, RZ, 0x1, R11 ;  /* 0x00000001ff087819 */ /* 0x001fc4000001160b */
[----:B------:R-:W-:Y:S02]  /*0200*/  LOP3.LUT R7, R11, 0x1, RZ, 0xc0, !PT ;  /* 0x000000010b077812 */ /* 0x000fe400078ec0ff */
[--C-:B------:R-:W-:Y:S02]  /*0210*/  SHF.R.U32.HI R6, RZ, 0x3, R11.reuse ;  /* 0x00000003ff067819 */ /* 0x100fe4000001160b */
[----:B------:R-:W-:Y:S02]  /*0220*/  SHF.R.U32.HI R10, RZ, 0x2, R11 ;  /* 0x00000002ff0a7819 */ /* 0x000fe4000001160b */
[----:B------:R-:W-:Y:S02]  /*0230*/  LOP3.LUT R8, R8, 0x1, RZ, 0xc0, !PT ;  /* 0x0000000108087812 */ /* 0x000fe400078ec0ff */
[----:B------:R-:W-:Y:S02]  /*0240*/  ISETP.NE.U32.AND P2, PT, R7, 0x1, PT ;  /* 0x000000010700780c */ /* 0x000fe40003f45070 */
[----:B------:R-:W-:-:S02]  /*0250*/  LOP3.LUT R6, R6, 0x1, RZ, 0xc0, !PT ;  /* 0x0000000106067812 */ /* 0x000fc400078ec0ff */
[----:B------:R-:W-:Y:S02]  /*0260*/  LOP3.LUT R10, R10, 0x1, RZ, 0xc0, !PT ;  /* 0x000000010a0a7812 */ /* 0x000fe400078ec0ff */
[----:B------:R-:W-:Y:S02]  /*0270*/  ISETP.NE.U32.AND P3, PT, R8, 0x1, PT ;  /* 0x000000010800780c */ /* 0x000fe40003f65070 */
[--C-:B------:R-:W-:Y:S02]  /*0280*/  SHF.R.U32.HI R7, RZ, 0x4, R11.reuse ;  /* 0x00000004ff077819 */ /* 0x100fe4000001160b */
[--C-:B------:R-:W-:Y:S02]  /*0290*/  SHF.R.U32.HI R8, RZ, 0x5, R11.reuse ;  /* 0x00000005ff087819 */ /* 0x100fe4000001160b */
[----:B------:R-:W-:Y:S02]  /*02a0*/  ISETP.NE.U32.AND P5, PT, R6, 0x1, PT ;  /* 0x000000010600780c */ /* 0x000fe40003fa5070 */
[----:B------:R-:W-:-:S02]  /*02b0*/  SHF.R.U32.HI R6, RZ, 0x7, R11 ;  /* 0x00000007ff067819 */ /* 0x000fc4000001160b */
[----:B------:R-:W-:Y:S02]  /*02c0*/  ISETP.NE.U32.AND P4, PT, R10, 0x1, PT ;  /* 0x000000010a00780c */ /* 0x000fe40003f85070 */
[----:B------:R-:W-:Y:S02]  /*02d0*/  LOP3.LUT R7, R7, 0x1, RZ, 0xc0, !PT ;  /* 0x0000000107077812 */ /* 0x000fe400078ec0ff */
[----:B------:R-:W-:Y:S02]  /*02e0*/  LOP3.LUT R8, R8, 0x1, RZ, 0xc0, !PT ;  /* 0x0000000108087812 */ /* 0x000fe400078ec0ff */
[----:B------:R-:W-:Y:S02]  /*02f0*/  SHF.R.U32.HI R9, RZ, 0x6, R11 ;  /* 0x00000006ff097819 */ /* 0x000fe4000001160b */
[----:B------:R-:W-:Y:S02]  /*0300*/  LOP3.LUT R6, R6, 0x1, RZ, 0xc0, !PT ;  /* 0x0000000106067812 */ /* 0x000fe400078ec0ff */
[----:B------:R-:W-:-:S02]  /*0310*/  ISETP.NE.U32.AND P6, PT, R7, 0x1, PT ;  /* 0x000000010700780c */ /* 0x000fc40003fc5070 */
[----:B------:R-:W-:Y:S02]  /*0320*/  ISETP.NE.U32.AND P0, PT, R8, 0x1, PT ;  /* 0x000000010800780c */ /* 0x000fe40003f05070 */
[--C-:B------:R-:W-:Y:S02]  /*0330*/  SHF.R.U32.HI R7, RZ, 0x8, R11.reuse ;  /* 0x00000008ff077819 */ /* 0x100fe4000001160b */
[--C-:B------:R-:W-:Y:S02]  /*0340*/  SHF.R.U32.HI R8, RZ, 0x9, R11.reuse ;  /* 0x00000009ff087819 */ /* 0x100fe4000001160b */
[----:B------:R-:W-:Y:S02]  /*0350*/  VOTE.ANY R13, PT, !P2 ;  /* 0x00000000000d7806 */ /* 0x000fe400050e0100 */
[----:B------:R-:W-:Y:S02]  /*0360*/  LOP3.LUT R9, R9, 0x1, RZ, 0xc0, !PT ;  /* 0x0000000109097812 */ /* 0x000fe400078ec0ff */
[----:B------:R-:W-:Y:S01]  /*0370*/  ISETP.NE.U32.AND P2, PT, R6, 0x1, PT ;  /* 0x000000010600780c */ /* 0x000fe20003f45070 */
[----:B------:R-:W-:Y:S01]  /*0380*/  STS [R5], R13 ;  /* 0x0000000d05007388 */ /* 0x000fe20000000800 */
[----:B------:R-:W-:-:S02]  /*0390*/  SHF.R.U32.HI R6, RZ, 0xa, R11 ;  /* 0x0000000aff067819 */ /* 0x000fc4000001160b */
[----:B------:R-:W-:Y:S02]  /*03a0*/  LOP3.LUT R7, R7, 0x1, RZ, 0xc0, !PT ;  /* 0x0000000107077812 */ /* 0x000fe400078ec0ff */
[----:B------:R-:W-:Y:S02]  /*03b0*/  LOP3.LUT R8, R8, 0x1, RZ, 0xc0, !PT ;  /* 0x0000000108087812 */ /* 0x000fe400078ec0ff */
[----:B------:R-:W-:Y:S02]  /*03c0*/  ISETP.NE.U32.AND P1, PT, R9, 0x1, PT ;  /* 0x000000010900780c */ /* 0x000fe40003f25070 */
[----:B------:R-:W-:Y:S02]  /*03d0*/  LOP3.LUT R6, R6, 0x1, RZ, 0xc0, !PT ;  /* 0x0000000106067812 */ /* 0x000fe400078ec0ff */
[----:B------:R-:W-:Y:S02]  /*03e0*/  VOTE.ANY R17, PT, !P3 ;  /* 0x0000000000117806 */ /* 0x000fe400058e0100 */
[----:B------:R-:W-:-:S02]  /*03f0*/  VOTE.ANY R15, PT, !P4 ;  /* 0x00000000000f7806 */ /* 0x000fc400060e0100 */
[----:B------:R-:W-:Y:S01]  /*0400*/  ISETP.NE.U32.AND P3, PT, R7, 0x1, PT ;  /* 0x000000010700780c */ /* 0x000fe20003f65070 */
[----:B------:R-:W-:Y:S01]  /*0410*/  STS [R5+0x84], R17 ;  /* 0x0000841105007388 */ /* 0x000fe20000000800 */
[----:B------:R-:W-:Y:S02]  /*0420*/  ISETP.NE.U32.AND P4, PT, R8, 0x1, PT ;  /* 0x000000010800780c */ /* 0x000fe40003f85070 */
[--C-:B------:R-:W-:Y:S01]  /*0430*/  SHF.R.U32.HI R7, RZ, 0xb, R11.reuse ;  /* 0x0000000bff077819 */ /* 0x100fe2000001160b */
[----:B------:R-:W-:Y:S01]  /*0440*/  STS [R5+0x108], R15 ;  /* 0x0001080f05007388 */ /* 0x000fe20000000800 */
[----:B------:R-:W-:Y:S02]  /*0450*/  SHF.R.U32.HI R8, RZ, 0xc, R11 ;  /* 0x0000000cff087819 */ /* 0x000fe4000001160b */
[----:B------:R-:W-:Y:S02]  /*0460*/  VOTE.ANY R19, PT, !P5 ;  /* 0x0000000000137806 */ /* 0x000fe400068e0100 */
[----:B------:R-:W-:-:S02]  /*0470*/  ISETP.NE.U32.AND P5, PT, R6, 0x1, PT ;  /* 0x000000010600780c */ /* 0x000fc40003fa5070 */
[----:B------:R-:W-:Y:S01]  /*0480*/  SHF.R.U32.HI R6, RZ, 0xd, R11 ;  /* 0x0000000dff067819 */ /* 0x000fe2000001160b */
[----:B------:R-:W-:Y:S01]  /*0490*/  STS [R5+0x18c], R19 ;  /* 0x00018c1305007388 */ /* 0x000fe20000000800 */
[----:B------:R-:W-:Y:S02]  /*04a0*/  LOP3.LUT R7, R7, 0x1, RZ, 0xc0, !PT ;  /* 0x0000000107077812 */ /* 0x000fe400078ec0ff */
[----:B------:R-:W-:Y:S02]  /*04b0*/  LOP3.LUT R8, R8, 0x1, RZ, 0xc0, !PT ;  /* 0x0000000108087812 */ /* 0x000fe400078ec0ff */
[----:B------:R-:W-:Y:S02]  /*04c0*/  LOP3.LUT R6, R6, 0x1, RZ, 0xc0, !PT ;  /* 0x0000000106067812 */ /* 0x000fe400078ec0ff */
[----:B------:R-:W-:Y:S02]  /*04d0*/  VOTE.ANY R21, PT, !P6 ;  /* 0x0000000000157806 */ /* 0x000fe400070e0100 */
[----:B------:R-:W-:-:S02]  /*04e0*/  VOTE.ANY R9, PT, !P0 ;  /* 0x0000000000097806 */ /* 0x000fc400040e0100 */
[----:B------:R-:W-:Y:S01]  /*04f0*/  ISETP.NE.U32.AND P6, PT, R7, 0x1, PT ;  /* 0x000000010700780c */ /* 0x000fe20003fc5070 */
[----:B------:R-:W-:Y:S01]  /*0500*/  STS [R5+0x210], R21 ;  /* 0x0002101505007388 */ /* 0x000fe20000000800 */
[----:B------:R-:W-:Y:S02]  /*0510*/  ISETP.NE.U32.AND P0, PT, R8, 0x1, PT ;  /* 0x000000010800780c */ /* 0x000fe40003f05070 */
[--C-:B------:R-:W-:Y:S01]  /*0520*/  SHF.R.U32.HI R8, RZ, 0xe, R11.reuse ;  /* 0x0000000eff087819 */ /* 0x100fe2000001160b */
[----:B------:R0:W-:Y:S01]  /*0530*/  STS [R5+0x294], R9 ;  /* 0x0002940905007388 */ /* 0x0001e20000000800 */
[----:B------:R-:W-:Y:S02]  /*0540*/  VOTE.ANY R7, PT, !P1 ;  /* 0x0000000000077806 */ /* 0x000fe400048e0100 */
[----:B------:R-:W-:Y:S02]  /*0550*/  ISETP.NE.U32.AND P1, PT, R6, 0x1, PT ;  /* 0x000000010600780c */ /* 0x000fe40003f25070 */
[----:B------:R-:W-:Y:S01]  /*0560*/  SHF.R.U32.HI R6, RZ, 0x10, R11 ;  /* 0x00000010ff067819 */ /* 0x000fe2000001160b */
[----:B------:R-:W-:Y:S01]  /*0570*/  STS [R5+0x318], R7 ;  /* 0x0003180705007388 */ /* 0x000fe20000000800 */
[----:B------:R-:W-:-:S02]  /*0580*/  LOP3.LUT R8, R8, 0x1, RZ, 0xc0, !PT ;  /* 0x0000000108087812 */ /* 0x000fc400078ec0ff */
[--C-:B------:R-:W-:Y:S01]  /*0590*/  SHF.R.U32.HI R10, RZ, 0xf, R11.reuse ;  /* 0x0000000fff0a7819 */ /* 0x100fe2000001160b */
[----:B0-----:R-:W-:Y:S01]  /*05a0*/  IMAD R9, R4, 0x4, R0 ;  /* 0x0000000404097824 */ /* 0x001fe200078e0200 */
[----:B------:R-:W-:Y:S01]  /*05b0*/  LOP3.LUT R6, R6, 0x1, RZ, 0xc0, !PT ;  /* 0x0000000106067812 */ /* 0x000fe200078ec0ff */
[----:B------:R-:W-:Y:S01]  /*05c0*/  IMAD.MOV.U32 R0, RZ, RZ, 0xffff ;  /* 0x0000ffffff007424 */ /* 0x000fe200078e00ff */
[----:B------:R-:W-:Y:S02]  /*05d0*/  VOTE.ANY R28, PT, !P2 ;  /* 0x00000000001c7806 */ /* 0x000fe400050e0100 */
[----:B------:R-:W-:Y:S02]  /*05e0*/  ISETP.NE.U32.AND P2, PT, R8, 0x1, PT ;  /* 0x000000010800780c */ /* 0x000fe40003f45070 */
[----:B------:R-:W-:Y:S01]  /*05f0*/  SHF.R.U32.HI R8, RZ, 0x11, R11 ;  /* 0x00000011ff087819 */ /* 0x000fe2000001160b */
[----:B------:R-:W-:Y:S01]  /*0600*/  STS [R5+0x39c], R28 ;  /* 0x00039c1c05007388 */ /* 0x000fe20000000800 */
[----:B------:R-:W-:-:S02]  /*0610*/  VOTE.ANY R24, PT, !P4 ;  /* 0x0000000000187806 */ /* 0x000fc400060e0100 */
[----:B------:R-:W-:Y:S02]  /*0620*/  LOP3.LUT R10, R10, 0x1, RZ, 0xc0, !PT ;  /* 0x000000010a0a7812 */ /* 0x000fe400078ec0ff */
[----:B------:R-:W-:Y:S01]  /*0630*/  ISETP.NE.U32.AND P4, PT, R6, 0x1, PT ;  /* 0x000000010600780c */ /* 0x000fe20003f85070 */
[----:B------:R-:W-:Y:S01]  /*0640*/  STS [R5+0x4a4], R24 ;  /* 0x0004a41805007388 */ /* 0x000fe20000000800 */
[----:B------:R-:W-:Y:S02]  /*0650*/  SHF.R.U32.HI R6, RZ, 0x13, R11 ;  /* 0x00000013ff067819 */ /* 0x000fe4000001160b */
[----:B------:R-:W-:Y:S02]  /*0660*/  VOTE.ANY R26, PT, !P3 ;  /* 0x00000000001a7806 */ /* 0x000fe400058e0100 */
[----:B------:R-:W-:Y:S02]  /*0670*/  LOP3.LUT R8, R8, 0x1, RZ, 0xc0, !PT ;  /* 0x0000000108087812 */ /* 0x000fe400078ec0ff */
[----:B------:R-:W-:Y:S01]  /*0680*/  ISETP.NE.U32.AND P3, PT, R10, 0x1, PT ;  /* 0x000000010a00780c */ /* 0x000fe20003f65070 */
[----:B------:R-:W-:Y:S01]  /*0690*/  STS [R5+0x420], R26 ;  /* 0x0004201a05007388 */ /* 0x000fe20000000800 */
[----:B------:R-:W-:-:S02]  /*06a0*/  LOP3.LUT R6, R6, 0x1, RZ, 0xc0, !PT ;  /* 0x0000000106067812 */ /* 0x000fc400078ec0ff */
[--C-:B------:R-:W-:Y:S02]  /*06b0*/  SHF.R.U32.HI R10, RZ, 0x12, R11.reuse ;  /* 0x00000012ff0a7819 */ /* 0x100fe4000001160b */
[----:B------:R-:W-:Y:S02]  /*06c0*/  VOTE.ANY R22, PT, !P5 ;  /* 0x0000000000167806 */ /* 0x000fe400068e0100 */
[----:B------:R-:W-:Y:S02]  /*06d0*/  ISETP.NE.U32.AND P5, PT, R8, 0x1, PT ;  /* 0x000000010800780c */ /* 0x000fe40003fa5070 */
[----:B------:R-:W-:Y:S01]  /*06e0*/  SHF.R.U32.HI R8, RZ, 0x14, R11 ;  /* 0x00000014ff087819 */ /* 0x000fe2000001160b */
[----:B------:R-:W-:Y:S01]  /*06f0*/  STS [R5+0x528], R22 ;  /* 0x0005281605007388 */ /* 0x000fe20000000800 */
[----:B------:R-:W-:Y:S02]  /*0700*/  VOTE.ANY R18, PT, !P0 ;  /* 0x0000000000127806 */ /* 0x000fe400040e0100 */
[----:B------:R-:W-:-:S02]  /*0710*/  ISETP.NE.U32.AND P0, PT, R6, 0x1, PT ;  /* 0x000000010600780c */ /* 0x000fc40003f05070 */
[----:B------:R-:W-:Y:S01]  /*0720*/  LOP3.LUT R10, R10, 0x1, RZ, 0xc0, !PT ;  /* 0x000000010a0a7812 */ /* 0x000fe200078ec0ff */
[----:B------:R-:W-:Y:S01]  /*0730*/  STS [R5+0x630], R18 ;  /* 0x0006301205007388 */ /* 0x000fe20000000800 */
[--C-:B------:R-:W-:Y:S02]  /*0740*/  SHF.R.U32.HI R6, RZ, 0x16, R11.reuse ;  /* 0x00000016ff067819 */ /* 0x100fe4000001160b */
[----:B------:R-:W-:Y:S02]  /*0750*/  LOP3.LUT R8, R8, 0x1, RZ, 0xc0, !PT ;  /* 0x0000000108087812 */ /* 0x000fe400078ec0ff */
[----:B------:R-:W-:Y:S02]  /*0760*/  VOTE.ANY R20, PT, !P6 ;  /* 0x0000000000147806 */ /* 0x000fe400070e0100 */
[----:B------:R-:W-:Y:S02]  /*0770*/  ISETP.NE.U32.AND P6, PT, R10, 0x1, PT ;  /* 0x000000010a00780c */ /* 0x000fe40003fc5070 */
[----:B------:R-:W-:Y:S01]  /*0780*/  LOP3.LUT R6, R6, 0x1, RZ, 0xc0, !PT ;  /* 0x0000000106067812 */ /* 0x000fe200078ec0ff */
[----:B------:R-:W-:Y:S01]  /*0790*/  STS [R5+0x5ac], R20 ;  /* 0x0005ac1405007388 */ /* 0x000fe20000000800 */
[----:B------:R-:W-:-:S02]  /*07a0*/  SHF.R.U32.HI R10, RZ, 0x15, R11 ;  /* 0x00000015ff0a7819 */ /* 0x000fc4000001160b */
[----:B------:R-:W-:Y:S02]  /*07b0*/  VOTE.ANY R16, PT, !P1 ;  /* 0x0000000000107806 */ /* 0x000fe400048e0100 */
[----:B------:R-:W-:Y:S02]  /*07c0*/  ISETP.NE.U32.AND P1, PT, R8, 0x1, PT ;  /* 0x000000010800780c */ /* 0x000fe40003f25070 */
[--C-:B------:R-:W-:Y:S01]  /*07d0*/  SHF.R.U32.HI R8, RZ, 0x17, R11.reuse ;  /* 0x00000017ff087819 */ /* 0x100fe2000001160b */
[----:B------:R-:W-:Y:S01]  /*07e0*/  STS [R5+0x6b4], R16 ;  /* 0x0006b41005007388 */ /* 0x000fe20000000800 */
[----:B------:R-:W-:Y:S02]  /*07f0*/  VOTE.ANY R12, PT, !P3 ;  /* 0x00000000000c7806 */ /* 0x000fe400058e0100 */
[----:B------:R-:W-:Y:S02]  /*0800*/  ISETP.NE.U32.AND P3, PT, R6, 0x1, PT ;  /* 0x000000010600780c */ /* 0x000fe40003f65070 */
[----:B------:R-:W-:Y:S01]  /*0810*/  LOP3.LUT R10, R10, 0x1, RZ, 0xc0, !PT ;  /* 0x000000010a0a7812 */ /* 0x000fe200078ec0ff */
[----:B------:R-:W-:Y:S01]  /*0820*/  STS [R5+0x7bc], R12 ;  /* 0x0007bc0c05007388 */ /* 0x000fe20000000800 */
[----:B------:R-:W-:-:S02]  /*0830*/  SHF.R.U32.HI R6, RZ, 0x18, R11 ;  /* 0x00000018ff067819 */ /* 0x000fc4000001160b */
[----:B------:R-:W-:Y:S02]  /*0840*/  LOP3.LUT R8, R8, 0x1, RZ, 0xc0, !PT ;  /* 0x0000000108087812 */ /* 0x000fe400078ec0ff */
[----:B------:R-:W-:Y:S02]  /*0850*/  VOTE.ANY R14, PT, !P2 ;  /* 0x00000000000e7806 */ /* 0x000fe400050e0100 */
[----:B------:R-:W-:Y:S02]  /*0860*/  ISETP.NE.U32.AND P2, PT, R10, 0x1, PT ;  /* 0x000000010a00780c */ /* 0x000fe40003f45070 */
[----:B------:R-:W-:Y:S01]  /*0870*/  LOP3.LUT R6, R6, 0x1, RZ, 0xc0, !PT ;  /* 0x0000000106067812 */ /* 0x000fe200078ec0ff */
[----:B------:R-:W-:Y:S01]  /*0880*/  STS [R5+0x738], R14 ;  /* 0x0007380e05007388 */ /* 0x000fe20000000800 */
[----:B------:R-:W-:Y:S02]  /*0890*/  VOTE.ANY R10, PT, !P4 ;  /* 0x00000000000a7806 */ /* 0x000fe400060e0100 */
[----:B------:R-:W-:-:S02]  /*08a0*/  ISETP.NE.U32.AND P4, PT, R8, 0x1, PT ;  /* 0x000000010800780c */ /* 0x000fc40003f85070 */
        /* <DEDUP_REMOVED lines=11> */
[----:B------:R0:W-:Y:S01]  /*0960*/  STS [R5+0x948], R6 ;  /* 0x0009480605007388 */ /* 0x0001e20000000800 */
[--C-:B------:R-:W-:Y:S02]  /*0970*/  SHF.R.U32.HI R29, RZ, 0x1f, R11.reuse ;  /* 0x0000001fff1d7819 */ /* 0x100fe4000001160b */
[----:B------:R-:W-:Y:S02]  /*0980*/  LOP3.LUT R25, R23, 0x1, RZ, 0xc0, !PT ;  /* 0x0000000117197812 */ /* 0x000fe400078ec0ff */
[----:B------:R-:W-:Y:S02]  /*0990*/  VOTE.ANY R23, PT, !P0 ;  /* 0x0000000000177806 */ /* 0x000fe400040e0100 */
[----:B------:R-:W-:Y:S02]  /*09a0*/  ISETP.NE.U32.AND P0, PT, R25, 0x1, PT ;  /* 0x000000011900780c */ /* 0x000fe40003f05070 */
[----:B------:R-:W-:Y:S01]  /*09b0*/  SHF.R.U32.HI R25, RZ, 0x1b, R11 ;  /* 0x0000001bff197819 */ /* 0x000fe2000001160b */
[----:B------:R-:W-:Y:S01]  /*09c0*/  STS [R5+0x9cc], R23 ;  /* 0x0009cc1705007388 */ /* 0x000fe20000000800 */
[----:B------:R-:W-:Y:S01]  /*09d0*/  VOTE.ANY R17, PT, !P3 ;  /* 0x0000000000117806 */ /* 0x000fe200058e0100 */
[----:B0-----:R-:W0:Y:S01]  /*09e0*/  LDC.64 R6, c[0x0][0x388] ;  /* 0x0000e200ff067b82 */ /* 0x001e220000000a00 */
        /* <DEDUP_REMOVED lines=13> */
[----:B------:R-:W-:Y:S02]  /*0ac0*/  SHF.R.U32.HI R11, RZ, 0x1e, R11 ;  /* 0x0000001eff0b7819 */ /* 0x000fe4000001160b */
[----:B------:R-:W-:Y:S02]  /*0ad0*/  LOP3.LUT R27, R27, 0x1, RZ, 0xc0, !PT ;  /* 0x000000011b1b7812 */ /* 0x000fe400078ec0ff */
[----:B------:R-:W-:Y:S02]  /*0ae0*/  LOP3.LUT R11, R11, 0x1, RZ, 0xc0, !PT ;  /* 0x000000010b0b7812 */ /* 0x000fe400078ec0ff */
[----:B------:R-:W-:Y:S02]  /*0af0*/  ISETP.NE.U32.AND P3, PT, R27, 0x1, PT ;  /* 0x000000011b00780c */ /* 0x000fe40003f65070 */
[----:B------:R-:W-:-:S02]  /*0b00*/  VOTE.ANY R27, PT, !P4 ;  /* 0x00000000001b7806 */ /* 0x000fc400060e0100 */
[----:B------:R-:W-:Y:S02]  /*0b10*/  ISETP.NE.U32.AND P4, PT, R29, 0x1, PT ;  /* 0x000000011d00780c */ /* 0x000fe40003f85070 */
[----:B------:R-:W-:Y:S01]  /*0b20*/  VOTE.ANY R14, PT, !P0 ;  /* 0x00000000000e7806 */ /* 0x000fe200040e0100 */
[----:B------:R-:W-:Y:S01]  /*0b30*/  STS [R5+0xbdc], R27 ;  /* 0x000bdc1b05007388 */ /* 0x000fe20000000800 */
[----:B------:R-:W-:Y:S02]  /*0b40*/  VOTE.ANY R8, PT, !P1 ;  /* 0x0000000000087806 */ /* 0x000fe400048e0100 */
[----:B------:R-:W-:Y:S01]  /*0b50*/  VOTE.ANY R10, PT, !P2 ;  /* 0x00000000000a7806 */ /* 0x000fe200050e0100 */
[----:B------:R-:W-:Y:S02]  /*0b60*/  STS [R5+0xd68], R14 ;  /* 0x000d680e05007388 */ /* 0x000fe40000000800 */
[----:B------:R-:W-:Y:S02]  /*0b70*/  VOTE.ANY R12, PT, !P3 ;  /* 0x00000000000c7806 */ /* 0x000fe400058e0100 */
[----:B------:R-:W-:Y:S02]  /*0b80*/  STS [R5+0xdec], R8 ;  /* 0x000dec0805007388 */ /* 0x000fe40000000800 */
[----:B------:R-:W-:-:S02]  /*0b90*/  VOTE.ANY R15, PT, !P4 ;  /* 0x00000000000f7806 */ /* 0x000fc400060e0100 */
[----:B------:R-:W-:Y:S01]  /*0ba0*/  ISETP.NE.U32.AND P4, PT, R11, 0x1, PT ;  /* 0x000000010b00780c */ /* 0x000fe20003f85070 */
[----:B------:R-:W-:Y:S04]  /*0bb0*/  STS [R5+0xe70], R10 ;  /* 0x000e700a05007388 */ /* 0x000fe80000000800 */
[----:B------:R1:W-:Y:S04]  /*0bc0*/  STS [R5+0xffc], R15 ;  /* 0x000ffc0f05007388 */ /* 0x0003e80000000800 */
[----:B------:R-:W-:Y:S04]  /*0bd0*/  STS [R5+0xef4], R12 ;  /* 0x000ef40c05007388 */ /* 0x000fe80000000800 */
[----:B------:R-:W-:Y:S01]  /*0be0*/  VOTE.ANY R16, PT, !P4 ;  /* 0x0000000000107806 */ /* 0x000fe200060e0100 */
[----:B-1----:R-:W-:Y:S01]  /*0bf0*/  IMAD R15, R4, 0x10, R3 ;  /* 0x00000010040f7824 */ /* 0x002fe200078e0203 */
[----:B------:R-:W-:-:S03]  /*0c00*/  LOP3.LUT R3, R3, 0x3f0, RZ, 0xc0, !PT ;  /* 0x000003f003037812 */ /* 0x000fc600078ec0ff */
[----:B------:R1:W-:Y:S01]  /*0c10*/  STS [R5+0xf78], R16 ;  /* 0x000f781005007388 */ /* 0x0003e20000000800 */
[----:B------:R-:W-:Y:S01]  /*0c20*/  IMAD R15, R2, 0x400, R15 ;  /* 0x00000400020f7824 */ /* 0x000fe200078e020f */
[----:B------:R-:W-:Y:S01]  /*0c30*/  SHF.L.U32 R0, R0, R3, RZ ;  /* 0x0000000300007219 */ /* 0x000fe200000006ff */
[----:B------:R-:W-:Y:S02]  /*0c40*/  BAR.SYNC.DEFER_BLOCKING 0x0 ;  /* 0x0000000000007b1d */ /* 0x000fe40000010000 */
[----:B------:R-:W-:-:S04]  /*0c50*/  VIADD R4, R15, UR4 ;  /* 0x000000040f047c36 */ /* 0x000fc80008000000 */
[----:B-1----:R-:W-:-:S04]  /*0c60*/  IMAD R5, R3, 0x1f, R4 ;  /* 0x0000001f03057824 */ /* 0x002fc800078e0204 */
[----:B0-----:R-:W-:Y:S01]  /*0c70*/  IMAD.WIDE.U32 R6, R5, 0x4, R6 ;  /* 0x0000000405067825 */ /* 0x001fe200078e0006 */
[----:B------:R-:W0:Y:S04]  /*0c80*/  LDS R11, [R9] ;  /* 0x00000000090b7984 */ /* 0x000e280000000800 */
[----:B------:R-:W1:Y:S01]  /*0c90*/  LDS R13, [R9+0x84] ;  /* 0x00008400090d7984 */ /* 0x000e620000000800 */
[-C--:B0-----:R-:W-:Y:S02]  /*0ca0*/  LOP3.LUT R2, R11, R0.reuse, RZ, 0xc0, !PT ;  /* 0x000000000b027212 */ /* 0x081fe400078ec0ff */
[----:B-1----:R-:W-:Y:S02]  /*0cb0*/  LOP3.LUT R13, R13, R0, RZ, 0xc0, !PT ;  /* 0x000000000d0d7212 */ /* 0x002fe400078ec0ff */
[----:B------:R-:W-:-:S02]  /*0cc0*/  IADD3 R0, PT, PT, -R3, 0x10, RZ ;  /* 0x0000001003007810 */ /* 0x000fc40007ffe1ff */
[----:B------:R-:W-:Y:S02]  /*0cd0*/  SHF.R.U32.HI R2, RZ, R3, R2 ;  /* 0x00000003ff027219 */ /* 0x000fe40000011602 */
[----:B------:R-:W-:-:S04]  /*0ce0*/  SHF.L.U32 R13, R13, R0, RZ ;  /* 0x000000000d0d7219 */ /* 0x000fc800000006ff */
[----:B------:R-:W-:-:S05]  /*0cf0*/  LOP3.LUT R13, R13, R2, RZ, 0xfc, !PT ;  /* 0x000000020d0d7212 */ /* 0x000fca00078efcff */
[----:B------:R-:W-:Y:S01]  /*0d00*/  STG.E desc[UR6][R6.64], R13 ;  /* 0x0000000d06007986 */ /* 0x000fe2000c101906 */
[----:B------:R-:W-:Y:S05]  /*0d10*/  EXIT ;  /* 0x000000000000794d */ /* 0x000fea0003800000 */
.L_x_32:
        /* <DEDUP_REMOVED lines=14> */
.L_x_46:


//--------------------- .text._Z12shuf_8192_32PKjPj --------------------------
	.section	.text._Z12shuf_8192_32PKjPj,"ax",@progbits
	.align	128
        .global         _Z12shuf_8192_32PKjPj
        .type           _Z12shuf_8192_32PKjPj,@function
        .size           _Z12shuf_8192_32PKjPj,(.L_x_47 - _Z12shuf_8192_32PKjPj)
        .other          _Z12shuf_8192_32PKjPj,@"STO_CUDA_ENTRY STV_DEFAULT"
_Z12shuf_8192_32PKjPj:
.text._Z12shuf_8192_32PKjPj:
[----:B------:R-:W-:Y:S01]  /*0000*/  LDC R1, c[0x0][0x37c] ;  /* 0x0000df00ff017b82 */ /* 0x000fe20000000800 */
[----:B------:R-:W0:Y:S07]  /*0010*/  S2R R10, SR_TID.X ;  /* 0x00000000000a7919 */ /* 0x000e2e0000002100 */
[----:B------:R-:W1:Y:S01]  /*0020*/  LDC.64 R8, c[0x0][0x380] ;  /* 0x0000e000ff087b82 */ /* 0x000e620000000a00 */
[----:B------:R-:W2:Y:S01]  /*0030*/  LDCU.64 UR4, c[0x0][0x358] ;  /* 0x00006b00ff0477ac */ /* 0x000ea20008000a00 */
[----:B------:R-:W0:Y:S01]  /*0040*/  S2R R0, SR_TID.Y ;  /* 0x0000000000007919 */ /* 0x000e220000002200 */
[----:B------:R-:W3:Y:S01]  /*0050*/  S2R R2, SR_CTAID.X ;  /* 0x0000000000027919 */ /* 0x000ee20000002500 */
[----:B------:R-:W4:Y:S01]  /*0060*/  S2R R4, SR_CTAID.Y ;  /* 0x0000000000047919 */ /* 0x000f220000002600 */
[----:B0-----:R-:W-:-:S04]  /*0070*/  IMAD R3, R0, 0x40, R10 ;  /* 0x0000004000037824 */ /* 0x001fc800078e020a */
[----:B---3--:R-:W-:-:S04]  /*0080*/  IMAD R5, R2, 0x800, R3 ;  /* 0x0000080002057824 */ /* 0x008fc800078e0203 */
[----:B----4-:R-:W-:-:S04]  /*0090*/  IMAD R5, R4, 0x20, R5 ;  /* 0x0000002004057824 */ /* 0x010fc800078e0205 */
[----:B-1----:R-:W-:-:S06]  /*00a0*/  IMAD.WIDE.U32 R8, R5, 0x4, R8 ;  /* 0x0000000405087825 */ /* 0x002fcc00078e0008 */
[----:B--2---:R-:W2:Y:S01]  /*00b0*/  LDG.E.CONSTANT R8, desc[UR4][R8.64] ;  /* 0x0000000408087981 */ /* 0x004ea2000c1e9900 */
[----:B------:R-:W-:Y:S01]  /*00c0*/  MOV R5, 0x400 ;  /* 0x0000040000057802 */ /* 0x000fe20000000f00 */
[----:B------:R-:W-:Y:S01]  /*00d0*/  IMAD R3, R0, -0x20, R3 ;  /* 0xffffffe000037824 */ /* 0x000fe200078e0203 */
[----:B------:R-:W0:Y:S03]  /*00e0*/  S2R R6, SR_CgaCtaId ;  /* 0x0000000000067919 */ /* 0x000e260000008800 */
[----:B------:R-:W-:-:S04]  /*00f0*/  IMAD R3, R4, 0x400, R3 ;  /* 0x0000040004037824 */ /* 0x000fc800078e0203 */
[----:B------:R-:W-:Y:S01]  /*0100*/  IMAD R3, R2, 0x800, R3 ;  /* 0x0000080002037824 */ /* 0x000fe200078e0203 */
[----:B0-----:R-:W-:-:S05]  /*0110*/  LEA R5, R6, R5, 0x18 ;  /* 0x0000000506057211 */ /* 0x001fca00078ec0ff */
[--C-:B------:R-:W-:Y:S02]  /*0120*/  IMAD R21, R0, 0x84, R5.reuse ;  /* 0x0000008400157824 */ /* 0x100fe400078e0205 */
[C---:B------:R-:W-:Y:S02]  /*0130*/  IMAD R5, R10.reuse, 0x84, R5 ;  /* 0x000000840a057824 */ /* 0x040fe400078e0205 */
[----:B------:R-:W-:Y:S02]  /*0140*/  IMAD R11, R10, 0x4, R21 ;  /* 0x000000040a0b7824 */ /* 0x000fe400078e0215 */
[C---:B------:R-:W-:Y:S02]  /*0150*/  IMAD R5, R0.reuse, 0x4, R5 ;  /* 0x0000000400057824 */ /* 0x040fe400078e0205 */
[----:B------:R-:W-:Y:S01]  /*0160*/  IMAD R21, R0, -0x80, R21 ;  /* 0xffffff8000157824 */ /* 0x000fe200078e0215 */
[----:B--2---:R-:W-:Y:S01]  /*0170*/  STS [R11], R8 ;  /* 0x000000080b007388 */ /* 0x004fe20000000800 */
[----:B------:R-:W-:Y:S06]  /*0180*/  BAR.SYNC.DEFER_BLOCKING 0x0 ;  /* 0x0000000000007b1d */ /* 0x000fec0000010000 */
[----:B------:R-:W0:Y:S02]  /*0190*/  LDS R7, [R5] ;  /* 0x0000000005077984 */ /* 0x000e240000000800 */
[----:B0-----:R-:W-:-:S02]  /*01a0*/  LOP3.LUT R6, R7, 0x1, RZ, 0xc0, !PT ;  /* 0x0000000107067812 */ /* 0x001fc400078ec0ff */
[--C-:B------:R-:W-:Y:S02]  /*01b0*/  SHF.R.U32.HI R9, RZ, 0x1, R7.reuse ;  /* 0x00000001ff097819 */ /* 0x100fe40000011607 */
[----:B------:R-:W-:Y:S02]  /*01c0*/  ISETP.NE.U32.AND P2, PT, R6, 0x1, PT ;  /* 0x000000010600780c */ /* 0x000fe40003f45070 */
[--C-:B------:R-:W-:Y:S02]  /*01d0*/  SHF.R.U32.HI R6, RZ, 0x3, R7.reuse ;  /* 0x00000003ff067819 */ /* 0x100fe40000011607 */
[--C-:B------:R-:W-:Y:S02]  /*01e0*/  SHF.R.U32.HI R10, RZ, 0x2, R7.reuse ;  /* 0x00000002ff0a7819 */ /* 0x100fe40000011607 */
[----:B------:R-:W-:Y:S02]  /*01f0*/  LOP3.LUT R9, R9, 0x1, RZ, 0xc0, !PT ;  /* 0x0000000109097812 */ /* 0x000fe400078ec0ff */
[----:B------:R-:W-:-:S02]  /*0200*/  SHF.R.U32.HI R8, RZ, 0x4, R7 ;  /* 0x00000004ff087819 */ /* 0x000fc40000011607 */
[----:B------:R-:W-:Y:S02]  /*0210*/  LOP3.LUT R6, R6, 0x1, RZ, 0xc0, !PT ;  /* 0x0000000106067812 */ /* 0x000fe400078ec0ff */
[----:B------:R-:W-:Y:S02]  /*0220*/  LOP3.LUT R10, R10, 0x1, RZ, 0xc0, !PT ;  /* 0x000000010a0a7812 */ /* 0x000fe400078ec0ff */
[----:B------:R-:W-:Y:S02]  /*0230*/  ISETP.NE.U32.AND P3, PT, R9, 0x1, PT ;  /* 0x000000010900780c */ /* 0x000fe40003f65070 */
[----:B------:R-:W-:Y:S02]  /*0240*/  SHF.R.U32.HI R9, RZ, 0x5, R7 ;  /* 0x00000005ff097819 */ /* 0x000fe40000011607 */
[----:B------:R-:W-:Y:S02]  /*0250*/  LOP3.LUT R8, R8, 0x1, RZ, 0xc0, !PT ;  /* 0x0000000108087812 */ /* 0x000fe400078ec0ff */
[----:B------:R-:W-:-:S02]  /*0260*/  ISETP.NE.U32.AND P5, PT, R6, 0x1, PT ;  /* 0x000000010600780c */ /* 0x000fc40003fa5070 */
[----:B------:R-:W-:Y:S02]  /*0270*/  ISETP.NE.U32.AND P4, PT, R10, 0x1, PT ;  /* 0x000000010a00780c */ /* 0x000fe40003f85070 */
[--C-:B------:R-:W-:Y:S02]  /*0280*/  SHF.R.U32.HI R6, RZ, 0x7, R7.reuse ;  /* 0x00000007ff067819 */ /* 0x100fe40000011607 */
[----:B------:R-:W-:Y:S02]  /*0290*/  LOP3.LUT R9, R9, 0x1, RZ, 0xc0, !PT ;  /* 0x0000000109097812 */ /* 0x000fe400078ec0ff */
[----:B------:R-:W-:Y:S02]  /*02a0*/  ISETP.NE.U32.AND P6, PT, R8, 0x1, PT ;  /* 0x000000010800780c */ /* 0x000fe40003fc5070 */
[----:B------:R-:W-:Y:S02]  /*02b0*/  SHF.R.U32.HI R8, RZ, 0x8, R7 ;  /* 0x00000008ff087819 */ /* 0x000fe40000011607 */
[----:B------:R-:W-:-:S02]  /*02c0*/  LOP3.LUT R6, R6, 0x1, RZ, 0xc0, !PT ;  /* 0x0000000106067812 */ /* 0x000fc400078ec0ff */
[----:B------:R-:W-:Y:S02]  /*02d0*/  ISETP.NE.U32.AND P0, PT, R9, 0x1, PT ;  /* 0x000000010900780c */ /* 0x000fe40003f05070 */
[--C-:B------:R-:W-:Y:S02]  /*02e0*/  SHF.R.U32.HI R10, RZ, 0x6, R7.reuse ;  /* 0x00000006ff0a7819 */ /* 0x100fe40000011607 */
[----:B------:R-:W-:Y:S02]  /*02f0*/  SHF.R.U32.HI R9, RZ, 0x9, R7 ;  /* 0x00000009ff097819 */ /* 0x000fe40000011607 */
[----:B------:R-:W-:Y:S02]  /*0300*/  LOP3.LUT R8, R8, 0x1, RZ, 0xc0, !PT ;  /* 0x0000000108087812 */ /* 0x000fe400078ec0ff */
[----:B------:R-:W-:Y:S02]  /*0310*/  VOTE.ANY R24, PT, !P2 ;  /* 0x0000000000187806 */ /* 0x000fe400050e0100 */
[----:B------:R-:W-:-:S02]  /*0320*/  ISETP.NE.U32.AND P2, PT, R6, 0x1, PT ;  /* 0x000000010600780c */ /* 0x000fc40003f45070 */
[----:B------:R-:W-:Y:S01]  /*0330*/  VOTE.ANY R26, PT, !P3 ;  /* 0x00000000001a7806 */ /* 0x000fe200058e0100 */
[----:B------:R0:W-:Y:S01]  /*0340*/  STS [R21], R24 ;  /* 0x0000001815007388 */ /* 0x0001e20000000800 */
[--C-:B------:R-:W-:Y:S02]  /*0350*/  SHF.R.U32.HI R6, RZ, 0xa, R7.reuse ;  /* 0x0000000aff067819 */ /* 0x100fe40000011607 */
[----:B------:R-:W-:Y:S01]  /*0360*/  LOP3.LUT R10, R10, 0x1, RZ, 0xc0, !PT ;  /* 0x000000010a0a7812 */ /* 0x000fe200078ec0ff */
[----:B------:R1:W-:Y:S01]  /*0370*/  STS [R21+0x84], R26 ;  /* 0x0000841a15007388 */ /* 0x0003e20000000800 */
[----:B------:R-:W-:Y:S02]  /*0380*/  ISETP.NE.U32.AND P3, PT, R8, 0x1, PT ;  /* 0x000000010800780c */ /* 0x000fe40003f65070 */
[----:B------:R-:W-:Y:S02]  /*0390*/  LOP3.LUT R9, R9, 0x1, RZ, 0xc0, !PT ;  /* 0x0000000109097812 */ /* 0x000fe400078ec0ff */
[----:B------:R-:W-:-:S02]  /*03a0*/  SHF.R.U32.HI R8, RZ, 0xb, R7 ;  /* 0x0000000bff087819 */ /* 0x000fc40000011607 */
[----:B------:R-:W-:Y:S02]  /*03b0*/  VOTE.ANY R28, PT, !P4 ;  /* 0x00000000001c7806 */ /* 0x000fe400060e0100 */
[----:B------:R-:W-:Y:S02]  /*03c0*/  LOP3.LUT R6, R6, 0x1, RZ, 0xc0, !PT ;  /* 0x0000000106067812 */ /* 0x000fe400078ec0ff */
[----:B------:R-:W-:Y:S01]  /*03d0*/  ISETP.NE.U32.AND P1, PT, R10, 0x1, PT ;  /* 0x000000010a00780c */ /* 0x000fe20003f25070 */
[----:B------:R2:W-:Y:S01]  /*03e0*/  STS [R21+0x108], R28 ;  /* 0x0001081c15007388 */ /* 0x0005e20000000800 */
[----:B------:R-:W-:Y:S02]  /*03f0*/  ISETP.NE.U32.AND P4, PT, R9, 0x1, PT ;  /* 0x000000010900780c */ /* 0x000fe40003f85070 */
[----:B------:R-:W-:Y:S02]  /*0400*/  SHF.R.U32.HI R9, RZ, 0xc, R7 ;  /* 0x0000000cff097819 */ /* 0x000fe40000011607 */
[----:B------:R-:W-:-:S02]  /*0410*/  LOP3.LUT R8, R8, 0x1, RZ, 0xc0, !PT ;  /* 0x0000000108087812 */ /* 0x000fc400078ec0ff */
[----:B------:R-:W-:Y:S02]  /*0420*/  VOTE.ANY R23, PT, !P5 ;  /* 0x0000000000177806 */ /* 0x000fe400068e0100 */
[----:B------:R-:W-:Y:S02]  /*0430*/  ISETP.NE.U32.AND P5, PT, R6, 0x1, PT ;  /* 0x000000010600780c */ /* 0x000fe40003fa5070 */
[----:B------:R-:W-:Y:S01]  /*0440*/  VOTE.ANY R6, PT, !P6 ;  /* 0x0000000000067806 */ /* 0x000fe200070e0100 */
[----:B------:R-:W-:Y:S01]  /*0450*/  STS [R21+0x18c], R23 ;  /* 0x00018c1715007388 */ /* 0x000fe20000000800 */
[----:B------:R-:W-:Y:S02]  /*0460*/  ISETP.NE.U32.AND P6, PT, R8, 0x1, PT ;  /* 0x000000010800780c */ /* 0x000fe40003fc5070 */
[----:B------:R-:W-:Y:S01]  /*0470*/  LOP3.LUT R9, R9, 0x1, RZ, 0xc0, !PT ;  /* 0x0000000109097812 */ /* 0x000fe200078ec0ff */
[----:B------:R3:W-:Y:S01]  /*0480*/  STS [R21+0x210], R6 ;  /* 0x0002100615007388 */ /* 0x0007e20000000800 */
[----:B------:R-:W-:-:S02]  /*0490*/  SHF.R.U32.HI R8, RZ, 0xd, R7 ;  /* 0x0000000dff087819 */ /* 0x000fc40000011607 */
[----:B------:R-:W-:Y:S02]  /*04a0*/  VOTE.ANY R20, PT, !P0 ;  /* 0x0000000000147806 */ /* 0x000fe400040e0100 */
[----:B------:R-:W-:Y:S02]  /*04b0*/  ISETP.NE.U32.AND P0, PT, R9, 0x1, PT ;  /* 0x000000010900780c */ /* 0x000fe40003f05070 */
[----:B------:R-:W-:Y:S01]  /*04c0*/  LOP3.LUT R8, R8, 0x1, RZ, 0xc0, !PT ;  /* 0x0000000108087812 */ /* 0x000fe200078ec0ff */
[----:B------:R-:W-:Y:S01]  /*04d0*/  STS [R21+0x294], R20 ;  /* 0x0002941415007388 */ /* 0x000fe20000000800 */
[--C-:B------:R-:W-:Y:S02]  /*04e0*/  SHF.R.U32.HI R9, RZ, 0xf, R7.reuse ;  /* 0x0000000fff097819 */ /* 0x100fe40000011607 */
[----:B------:R-:W-:Y:S02]  /*04f0*/  SHF.R.U32.HI R10, RZ, 0xe, R7 ;  /* 0x0000000eff0a7819 */ /* 0x000fe40000011607 */
[----:B------:R-:W-:-:S02]  /*0500*/  VOTE.ANY R19, PT, !P1 ;  /* 0x0000000000137806 */ /* 0x000fc400048e0100 */
[----:B------:R-:W-:Y:S02]  /*0510*/  ISETP.NE.U32.AND P1, PT, R8, 0x1, PT ;  /* 0x000000010800780c */ /* 0x000fe40003f25070 */
[----:B------:R-:W-:Y:S01]  /*0520*/  LOP3.LUT R9, R9, 0x1, RZ, 0xc0, !PT ;  /* 0x0000000109097812 */ /* 0x000fe200078ec0ff */
[----:B------:R-:W-:Y:S01]  /*0530*/  STS [R21+0x318], R19 ;  /* 0x0003181315007388 */ /* 0x000fe20000000800 */
[----:B------:R-:W-:Y:S02]  /*0540*/  SHF.R.U32.HI R8, RZ, 0x10, R7 ;  /* 0x00000010ff087819 */ /* 0x000fe40000011607 */
[----:B------:R-:W-:Y:S02]  /*0550*/  LOP3.LUT R10, R10, 0x1, RZ, 0xc0, !PT ;  /* 0x000000010a0a7812 */ /* 0x000fe400078ec0ff */
[----:B------:R-:W-:Y:S02]  /*0560*/  VOTE.ANY R17, PT, !P3 ;  /* 0x0000000000117806 */ /* 0x000fe400058e0100 */
[----:B------:R-:W-:-:S02]  /*0570*/  ISETP.NE.U32.AND P3, PT, R9, 0x1, PT ;  /* 0x000000010900780c */ /* 0x000fc40003f65070 */
[----:B------:R-:W-:Y:S01]  /*0580*/  LOP3.LUT R8, R8, 0x1, RZ, 0xc0, !PT ;  /* 0x0000000108087812 */ /* 0x000fe200078ec0ff */
[----:B------:R-:W-:Y:S01]  /*0590*/  STS [R21+0x420], R17 ;  /* 0x0004201115007388 */ /* 0x000fe20000000800 */
[--C-:B------:R-:W-:Y:S02]  /*05a0*/  SHF.R.U32.HI R9, RZ, 0x12, R7.reuse ;  /* 0x00000012ff097819 */ /* 0x100fe40000011607 */
[----:B------:R-:W-:Y:S02]  /*05b0*/  VOTE.ANY R18, PT, !P2 ;  /* 0x0000000000127806 */ /* 0x000fe400050e0100 */
[----:B------:R-:W-:Y:S02]  /*05c0*/  ISETP.NE.U32.AND P2, PT, R10, 0x1, PT ;  /* 0x000000010a00780c */ /* 0x000fe40003f45070 */
[----:B------:R-:W-:Y:S01]  /*05d0*/  SHF.R.U32.HI R10, RZ, 0x11, R7 ;  /* 0x00000011ff0a7819 */ /* 0x000fe20000011607 */
[----:B------:R-:W-:Y:S01]  /*05e0*/  STS [R21+0x39c], R18 ;  /* 0x00039c1215007388 */ /* 0x000fe20000000800 */
        /* <DEDUP_REMOVED lines=9> */
[----:B------:R4:W-:Y:S01]  /*0680*/  STS [R21+0x5ac], R14 ;  /* 0x0005ac0e15007388 */ /* 0x0009e20000000800 */
        /* <DEDUP_REMOVED lines=13> */
[----:B------:R-:W-:Y:S01]  /*0760*/  SHF.R.U32.HI R9, RZ, 0x17, R7 ;  /* 0x00000017ff097819 */ /* 0x000fe20000011607 */
[----:B------:R-:W-:Y:S01]  /*0770*/  STS [R21+0x738], R11 ;  /* 0x0007380b15007388 */ /* 0x000fe20000000800 */
[----:B------:R-:W-:Y:S02]  /*0780*/  LOP3.LUT R8, R8, 0x1, RZ, 0xc0, !PT ;  /* 0x0000000108087812 */ /* 0x000fe400078ec0ff */
[----:B------:R-:W-:Y:S02]  /*0790*/  VOTE.ANY R12, PT, !P1 ;  /* 0x00000000000c7806 */ /* 0x000fe400048e0100 */
[----:B------:R-:W-:Y:S02]  /*07a0*/  ISETP.NE.U32.AND P1, PT, R10, 0x1, PT ;  /* 0x000000010a00780c */ /* 0x000fe40003f25070 */
[----:B------:R-:W-:Y:S01]  /*07b0*/  VOTE.ANY R10, PT, !P3 ;  /* 0x00000000000a7806 */ /* 0x000fe200058e0100 */
[----:B------:R-:W-:Y:S01]  /*07c0*/  STS [R21+0x6b4], R12 ;  /* 0x0006b40c15007388 */ /* 0x000fe20000000800 */
[----:B------:R-:W-:-:S02]  /*07d0*/  LOP3.LUT R22, R9, 0x1, RZ, 0xc0, !PT ;  /* 0x0000000109167812 */ /* 0x000fc400078ec0ff */
[----:B------:R-:W-:Y:S01]  /*07e0*/  ISETP.NE.U32.AND P3, PT, R8, 0x1, PT ;  /* 0x000000010800780c */ /* 0x000fe20003f65070 */
[----:B------:R-:W-:Y:S01]  /*07f0*/  STS [R21+0x7bc], R10 ;  /* 0x0007bc0a15007388 */ /* 0x000fe20000000800 */
[----:B------:R-:W-:Y:S02]  /*0800*/  SHF.R.U32.HI R8, RZ, 0x18, R7 ;  /* 0x00000018ff087819 */ /* 0x000fe40000011607 */
[----:B------:R-:W-:Y:S02]  /*0810*/  VOTE.ANY R9, PT, !P4 ;  /* 0x0000000000097806 */ /* 0x000fe400060e0100 */
[----:B------:R-:W-:Y:S02]  /*0820*/  ISETP.NE.U32.AND P4, PT, R22, 0x1, PT ;  /* 0x000000011600780c */ /* 0x000fe40003f85070 */
[----:B------:R-:W-:Y:S01]  /*0830*/  LOP3.LUT R22, R8, 0x1, RZ, 0xc0, !PT ;  /* 0x0000000108167812 */ /* 0x000fe200078ec0ff */
[----:B------:R-:W-:Y:S01]  /*0840*/  STS [R21+0x840], R9 ;  /* 0x0008400915007388 */ /* 0x000fe20000000800 */
[----:B------:R-:W-:-:S02]  /*0850*/  VOTE.ANY R8, PT, !P5 ;  /* 0x0000000000087806 */ /* 0x000fc400068e0100 */
[----:B------:R-:W-:Y:S02]  /*0860*/  ISETP.NE.U32.AND P5, PT, R22, 0x1, PT ;  /* 0x000000011600780c */ /* 0x000fe40003fa5070 */
[----:B------:R-:W-:Y:S01]  /*0870*/  SHF.R.U32.HI R22, RZ, 0x19, R7 ;  /* 0x00000019ff167819 */ /* 0x000fe20000011607 */
[----:B------:R5:W-:Y:S01]  /*0880*/  STS [R21+0x8c4], R8 ;  /* 0x0008c40815007388 */ /* 0x000be20000000800 */
[----:B0-----:R-:W-:Y:S02]  /*0890*/  VOTE.ANY R24, PT, !P1 ;  /* 0x0000000000187806 */ /* 0x001fe400048e0100 */
        /* <DEDUP_REMOVED lines=8> */
[----:B------:R-:W-:Y:S01]  /*0920*/  VOTE.ANY R25, PT, !P0 ;  /* 0x0000000000197806 */ /* 0x000fe200040e0100 */
[----:B------:R-:W-:Y:S01]  /*0930*/  STS [R21+0xad4], R26 ;  /* 0x000ad41a15007388 */ /* 0x000fe20000000800 */
[----:B------:R-:W-:Y:S02]  /*0940*/  ISETP.NE.U32.AND P0, PT, R27, 0x1, PT ;  /* 0x000000011b00780c */ /* 0x000fe40003f05070 */
[--C-:B------:R-:W-:Y:S01]  /*0950*/  SHF.R.U32.HI R27, RZ, 0x1b, R7.reuse ;  /* 0x0000001bff1b7819 */ /* 0x100fe20000011607 */
[----:B------:R-:W-:Y:S01]  /*0960*/  STS [R21+0x9cc], R25 ;  /* 0x0009cc1915007388 */ /* 0x000fe20000000800 */
[----:B------:R-:W-:-:S02]  /*0970*/  SHF.R.U32.HI R29, RZ, 0x1f, R7 ;  /* 0x0000001fff1d7819 */ /* 0x000fc40000011607 */
[----:B------:R-:W-:Y:S02]  /*0980*/  LOP3.LUT R27, R27, 0x1, RZ, 0xc0, !PT ;  /* 0x000000011b1b7812 */ /* 0x000fe400078ec0ff */
[----:B--2---:R-:W-:Y:S02]  /*0990*/  VOTE.ANY R28, PT, !P3 ;  /* 0x00000000001c7806 */ /* 0x004fe400058e0100 */
[----:B------:R-:W-:Y:S02]  /*09a0*/  ISETP.NE.U32.AND P1, PT, R27, 0x1, PT ;  /* 0x000000011b00780c */ /* 0x000fe40003f25070 */
[----:B------:R-:W-:Y:S01]  /*09b0*/  SHF.R.U32.HI R27, RZ, 0x1c, R7 ;  /* 0x0000001cff1b7819 */ /* 0x000fe20000011607 */
[----:B------:R-:W-:Y:S01]  /*09c0*/  STS [R21+0xb58], R28 ;  /* 0x000b581c15007388 */ /* 0x000fe20000000800 */
[----:B---3--:R-:W-:Y:S02]  /*09d0*/  VOTE.ANY R6, PT, !P5 ;  /* 0x0000000000067806 */ /* 0x008fe400068e0100 */
[----:B------:R-:W-:-:S02]  /*09e0*/  LOP3.LUT R27, R27, 0x1, RZ, 0xc0, !PT ;  /* 0x000000011b1b7812 */ /* 0x000fc400078ec0ff */
[----:B----4-:R-:W-:Y:S01]  /*09f0*/  VOTE.ANY R14, PT, !P6 ;  /* 0x00000000000e7806 */ /* 0x010fe200070e0100 */
[----:B------:R0:W-:Y:S01]  /*0a00*/  STS [R21+0xc60], R6 ;  /* 0x000c600615007388 */ /* 0x0001e20000000800 */
[----:B------:R-:W-:Y:S02]  /*0a10*/  ISETP.NE.U32.AND P2, PT, R27, 0x1, PT ;  /* 0x000000011b00780c */ /* 0x000fe40003f45070 */
[--C-:B------:R-:W-:Y:S01]  /*0a20*/  SHF.R.U32.HI R27, RZ, 0x1d, R7.reuse ;  /* 0x0000001dff1b7819 */ /* 0x100fe20000011607 */
[----:B------:R-:W-:Y:S01]  /*0a30*/  STS [R21+0xce4], R14 ;  /* 0x000ce40e15007388 */ /* 0x000fe20000000800 */
[----:B------:R-:W-:Y:S02]  /*0a40*/  SHF.R.U32.HI R7, RZ, 0x1e, R7 ;  /* 0x0000001eff077819 */ /* 0x000fe40000011607 */
[----:B------:R-:W-:Y:S02]  /*0a50*/  LOP3.LUT R27, R27, 0x1, RZ, 0xc0, !PT ;  /* 0x000000011b1b7812 */ /* 0x000fe400078ec0ff */
[----:B------:R-:W-:-:S02]  /*0a60*/  LOP3.LUT R7, R7, 0x1, RZ, 0xc0, !PT ;  /* 0x0000000107077812 */ /* 0x000fc400078ec0ff */
[----:B------:R-:W-:Y:S02]  /*0a70*/  ISETP.NE.U32.AND P3, PT, R27, 0x1, PT ;  /* 0x000000011b00780c */ /* 0x000fe40003f65070 */
[----:B------:R-:W-:Y:S02]  /*0a80*/  VOTE.ANY R27, PT, !P4 ;  /* 0x00000000001b7806 */ /* 0x000fe400060e0100 */
[----:B------:R-:W-:Y:S02]  /*0a90*/  ISETP.NE.U32.AND P4, PT, R29, 0x1, PT ;  /* 0x000000011d00780c */ /* 0x000fe40003f85070 */
[----:B-----5:R-:W-:Y:S01]  /*0aa0*/  VOTE.ANY R8, PT, !P0 ;  /* 0x0000000000087806 */ /* 0x020fe200040e0100 */
[----:B------:R-:W-:Y:S01]  /*0ab0*/  STS [R21+0xbdc], R27 ;  /* 0x000bdc1b15007388 */ /* 0x000fe20000000800 */
[----:B------:R-:W-:Y:S02]  /*0ac0*/  VOTE.ANY R10, PT, !P1 ;  /* 0x00000000000a7806 */ /* 0x000fe400048e0100 */
[----:B------:R-:W-:Y:S01]  /*0ad0*/  VOTE.ANY R12, PT, !P2 ;  /* 0x00000000000c7806 */ /* 0x000fe200050e0100 */
[----:B------:R-:W-:Y:S02]  /*0ae0*/  STS [R21+0xd68], R8 ;  /* 0x000d680815007388 */ /* 0x000fe40000000800 */
[----:B------:R-:W-:-:S02]  /*0af0*/  VOTE.ANY R16, PT, !P3 ;  /* 0x0000000000107806 */ /* 0x000fc400058e0100 */
[----:B------:R-:W-:Y:S02]  /*0b00*/  STS [R21+0xdec], R10 ;  /* 0x000dec0a15007388 */ /* 0x000fe40000000800 */
[----:B------:R-:W-:Y:S02]  /*0b10*/  VOTE.ANY R23, PT, !P4 ;  /* 0x0000000000177806 */ /* 0x000fe400060e0100 */
[----:B------:R-:W-:Y:S01]  /*0b20*/  ISETP.NE.U32.AND P4, PT, R7, 0x1, PT ;  /* 0x000000010700780c */ /* 0x000fe20003f85070 */
[----:B------:R-:W-:Y:S01]  /*0b30*/  STS [R21+0xe70], R12 ;  /* 0x000e700c15007388 */ /* 0x000fe20000000800 */
[----:B0-----:R-:W0:Y:S03]  /*0b40*/  LDC.64 R6, c[0x0][0x388] ;  /* 0x0000e200ff067b82 */ /* 0x001e260000000a00 */
[----:B------:R-:W-:Y:S04]  /*0b50*/  STS [R21+0xffc], R23 ;  /* 0x000ffc1715007388 */ /* 0x000fe80000000800 */
[----:B------:R-:W-:Y:S04]  /*0b60*/  STS [R21+0xef4], R16 ;  /* 0x000ef41015007388 */ /* 0x000fe80000000800 */
[----:B------:R-:W-:-:S05]  /*0b70*/  VOTE.ANY R18, PT, !P4 ;  /* 0x0000000000127806 */ /* 0x000fca00060e0100 */
[----:B------:R-:W-:Y:S01]  /*0b80*/  STS [R21+0xf78], R18 ;  /* 0x000f781215007388 */ /* 0x000fe20000000800 */
[----:B------:R-:W-:Y:S01]  /*0b90*/  BAR.SYNC.DEFER_BLOCKING 0x0 ;  /* 0x0000000000007b1d */ /* 0x000fe20000010000 */
[----:B0-----:R-:W-:-:S05]  /*0ba0*/  IMAD.WIDE.U32 R2, R3, 0x4, R6 ;  /* 0x0000000403027825 */ /* 0x001fca00078e0006 */
[----:B------:R-:W0:Y:S04]  /*0bb0*/  LDS R5, [R5] ;  /* 0x0000000005057984 */ /* 0x000e280000000800 */
[----:B0-----:R-:W-:Y:S01]  /*0bc0*/  STG.E desc[UR4][R2.64], R5 ;  /* 0x0000000502007986 */ /* 0x001fe2000c101904 */
[----:B------:R-:W-:Y:S05]  /*0bd0*/  EXIT ;  /* 0x000000000000794d */ /* 0x000fea0003800000 */
.L_x_33:
        /* <DEDUP_REMOVED lines=10> */
.L_x_47:


//--------------------- .text._Z9copybytesPhjS_j  --------------------------
	.section	.text._Z9copybytesPhjS_j,"ax",@progbits
	.align	128
        .global         _Z9copybytesPhjS_j
        .type           _Z9copybytesPhjS_j,@function
        .size           _Z9copybytesPhjS_j,(.L_x_48 - _Z9copybytesPhjS_j)
        .other          _Z9copybytesPhjS_j,@"STO_CUDA_ENTRY STV_DEFAULT"
_Z9copybytesPhjS_j:
.text._Z9copybytesPhjS_j:
[----:B------:R-:W-:Y:S01]  /*0000*/  LDC R1, c[0x0][0x37c] ;  /* 0x0000df00ff017b82 */ /* 0x000fe20000000800 */
[----:B------:R-:W0:Y:S01]  /*0010*/  S2R R4, SR_TID.X ;  /* 0x0000000000047919 */ /* 0x000e220000002100 */
[----:B------:R-:W0:Y:S01]  /*0020*/  LDCU UR6, c[0x0][0x388] ;  /* 0x00007100ff0677ac */ /* 0x000e220008000800 */
[----:B------:R-:W1:Y:S01]  /*0030*/  LDCU.64 UR8, c[0x0][0x380] ;  /* 0x00007000ff0877ac */ /* 0x000e620008000a00 */
[----:B------:R-:W2:Y:S01]  /*0040*/  LDCU.64 UR4, c[0x0][0x358] ;  /* 0x00006b00ff0477ac */ /* 0x000ea20008000a00 */
[----:B0-----:R-:W-:Y:S01]  /*0050*/  VIADD R2, R4, UR6 ;  /* 0x0000000604027c36 */ /* 0x001fe20008000000 */
[----:B------:R-:W0:Y:S04]  /*0060*/  LDCU UR6, c[0x0][0x398] ;  /* 0x00007300ff0677ac */ /* 0x000e280008000800 */
[----:B-1----:R-:W-:-:S05]  /*0070*/  IADD3 R2, P0, PT, R2, UR8, RZ ;  /* 0x0000000802027c10 */ /* 0x002fca000ff1e0ff */
[----:B------:R-:W-:Y:S01]  /*0080*/  IMAD.X R3, RZ, RZ, UR9, P0 ;  /* 0x00000009ff037e24 */ /* 0x000fe200080e06ff */
[----:B------:R-:W1:Y:S05]  /*0090*/  LDCU.64 UR8, c[0x0][0x390] ;  /* 0x00007200ff0877ac */ /* 0x000e6a0008000a00 */
[----:B--2---:R-:W2:Y:S01]  /*00a0*/  LDG.E.U8 R3, desc[UR4][R2.64] ;  /* 0x0000000402037981 */ /* 0x004ea2000c1e1100 */
[----:B0-----:R-:W-:-:S04]  /*00b0*/  IADD3 R4, PT, PT, R4, UR6, RZ ;  /* 0x0000000604047c10 */ /* 0x001fc8000fffe0ff */
[----:B-1----:R-:W-:-:S05]  /*00c0*/  IADD3 R4, P0, PT, R4, UR8, RZ ;  /* 0x0000000804047c10 */ /* 0x002fca000ff1e0ff */
[----:B------:R-:W-:-:S05]  /*00d0*/  IMAD.X R5, RZ, RZ, UR9, P0 ;  /* 0x00000009ff057e24 */ /* 0x000fca00080e06ff */
[----:B--2---:R-:W-:Y:S01]  /*00e0*/  STG.E.U8 desc[UR4][R4.64], R3 ;  /* 0x0000000304007986 */ /* 0x004fe2000c101104 */
[----:B------:R-:W-:Y:S05]  /*00f0*/  EXIT ;  /* 0x000000000000794d */ /* 0x000fea0003800000 */
.L_x_34:
        /* <DEDUP_REMOVED lines=16> */
.L_x_48:


//--------------------- .nv.shared.reserved.0     --------------------------
	.section	.nv.shared.reserved.0,"aw",@nobits
	.weak		__nv_reservedSMEM_offset_0_alias
	.size		__nv_reservedSMEM_offset_0_alias, 0, 64
	.other		__nv_reservedSMEM_offset_0_alias,@"STO_CUDA_RESERVED_SHARED STV_DEFAULT"
__nv_reservedSMEM_offset_0_alias:
	.zero		0
	.zero		64


//--------------------- .nv.shared._Z11shuf_8192_8PKjPj --------------------------
	.section	.nv.shared._Z11shuf_8192_8PKjPj,"aw",@nobits
	.sectionflags	@""
	.align	4
.nv.shared._Z11shuf_8192_8PKjPj:
	.zero		5248


//--------------------- .nv.shared._Z12shuf_8192_16PKjPj --------------------------
	.section	.nv.shared._Z12shuf_8192_16PKjPj,"aw",@nobits
	.sectionflags	@""
	.align	4
.nv.shared._Z12shuf_8192_16PKjPj:
	.zero		5248


//--------------------- .nv.shared._Z12shuf_8192_32PKjPj --------------------------
	.section	.nv.shared._Z12shuf_8192_32PKjPj,"aw",@nobits
	.sectionflags	@""
	.align	4
.nv.shared._Z12shuf_8192_32PKjPj:
	.zero		5248


//--------------------- .nv.constant0._Z18simple_shuffle_endPKhPhjjjj --------------------------
	.section	.nv.constant0._Z18simple_shuffle_endPKhPhjjjj,"a",@progbits
	.sectionflags	@""
	.align	4
.nv.constant0._Z18simple_shuffle_endPKhPhjjjj:
	.zero		928


//--------------------- .nv.constant0._Z14simple_shufflePKhPhjjj --------------------------
	.section	.nv.constant0._Z14simple_shufflePKhPhjjj,"a",@progbits
	.sectionflags	@""
	.align	4
.nv.constant0._Z14simple_shufflePKhPhjjj:
	.zero		924


//--------------------- .nv.constant0._Z11shuf_8192_8PKjPj --------------------------
	.section	.nv.constant0._Z11shuf_8192_8PKjPj,"a",@progbits
	.sectionflags	@""
	.align	4
.nv.constant0._Z11shuf_8192_8PKjPj:
	.zero		912


//--------------------- .nv.constant0._Z12shuf_8192_16PKjPj --------------------------
	.section	.nv.constant0._Z12shuf_8192_16PKjPj,"a",@progbits
	.sectionflags	@""
	.align	4
.nv.constant0._Z12shuf_8192_16PKjPj:
	.zero		912


//--------------------- .nv.constant0._Z12shuf_8192_32PKjPj --------------------------
	.section	.nv.constant0._Z12shuf_8192_32PKjPj,"a",@progbits
	.sectionflags	@""
	.align	4
.nv.constant0._Z12shuf_8192_32PKjPj:
	.zero		912


//--------------------- .nv.constant0._Z9copybytesPhjS_j --------------------------
	.section	.nv.constant0._Z9copybytesPhjS_j,"a",@progbits
	.sectionflags	@""
	.align	4
.nv.constant0._Z9copybytesPhjS_j:
	.zero		924


//--------------------- SYMBOLS --------------------------

	.type		.nv.reservedSmem.offset0,@object
	.size		.nv.reservedSmem.offset0,0x4
	.type		.nv.reservedSmem.cap,@object
	.size		.nv.reservedSmem.cap,0x4
